	.target	sm_103a

	.elftype	@"ET_EXEC"


//--------------------- .note.nv.tkinfo           --------------------------
	.section	.note.nv.tkinfo,"",@"SHT_NOTE"
	.sectionflags	@"SHF_NOTE_NV_TKINFO"
	.tkinfo
        /*0018*/ 	.word	0x00000002
        /*0030*/ 	.string	""
        /*0030*/ 	.string	"ptxas"
        /*0030*/ 	.string	"Cuda compilation tools, release 13.0, V13.0.88"
        /*0030*/ 	.string	"Build cuda_13.0.r13.0/compiler.36424714_0"
        /*0030*/ 	.string	"-arch sm_103a -m 64 "



//--------------------- .note.nv.cuinfo           --------------------------
	.section	.note.nv.cuinfo,"",@"SHT_NOTE"
	.sectionflags	@"SHF_NOTE_NV_CUINFO"
        /*0018*/ 	.short	0x0002
        /*001a*/ 	.short	0x0067
        /*001c*/ 	.short	0x0082
	.zero		2


//--------------------- .nv.info                  --------------------------
	.section	.nv.info,"",@"SHT_CUDA_INFO"
	.align	4


	//----- nvinfo : EIATTR_REGCOUNT
	.align		4
        /*0000*/ 	.byte	0x04, 0x2f
        /*0002*/ 	.short	(.L_12 - .L_11)
	.align		4
.L_11:
        /*0004*/ 	.word	index@(_ZN7cutlass13device_kernelIN5flash11enable_sm90INS1_16FlashAttnFwdSm90INS1_25CollectiveMainloopFwdSm90ILi2EN4cute5tupleIJNS5_1CILi1EEES8_S8_EEENS6_IJNS7_ILi128EEENS7_ILi96EEENS7_ILi64EEEEEELi256ENS_6half_tEfNS_4arch4Sm90ELb1ELb0ELb1ELb1ELb0ELb1ELb1ELb1ELb0ELb0ELb0ELb0EEENS1_21CollectiveEpilogueFwdINS6_IJSA_NS7_ILi256EEESB_EEES9_SE_SG_Li256ELb1ELb0ELb0ELb0EEENS1_36VarlenDynamicPersistentTileSchedulerILi128ELi96ELi256ELi32ELb0ELb0ELb1ELb1ELb1ELb1EEEEEEEEEvNT_6ParamsE)
        /*0008*/ 	.word	0x00000004


	//----- nvinfo : EIATTR_FRAME_SIZE
	.align		4
.L_12:
        /*000c*/ 	.byte	0x04, 0x11
        /*000e*/ 	.short	(.L_14 - .L_13)
	.align		4
.L_13:
        /*0010*/ 	.word	index@(_ZN7cutlass13device_kernelIN5flash11enable_sm90INS1_16FlashAttnFwdSm90INS1_25CollectiveMainloopFwdSm90ILi2EN4cute5tupleIJNS5_1CILi1EEES8_S8_EEENS6_IJNS7_ILi128EEENS7_ILi96EEENS7_ILi64EEEEEELi256ENS_6half_tEfNS_4arch4Sm90ELb1ELb0ELb1ELb1ELb0ELb1ELb1ELb1ELb0ELb0ELb0ELb0EEENS1_21CollectiveEpilogueFwdINS6_IJSA_NS7_ILi256EEESB_EEES9_SE_SG_Li256ELb1ELb0ELb0ELb0EEENS1_36VarlenDynamicPersistentTileSchedulerILi128ELi96ELi256ELi32ELb0ELb0ELb1ELb1ELb1ELb1EEEEEEEEEvNT_6ParamsE)
        /*0014*/ 	.word	0x00000000


	//----- nvinfo : EIATTR_REGCOUNT
	.align		4
.L_14:
        /*0018*/ 	.byte	0x04, 0x2f
        /*001a*/ 	.short	(.L_16 - .L_15)
	.align		4
.L_15:
        /*001c*/ 	.word	index@(_ZN7cutlass13device_kernelIN5flash11enable_sm90INS1_16FlashAttnFwdSm90INS1_25CollectiveMainloopFwdSm90ILi2EN4cute5tupleIJNS5_1CILi1EEES8_S8_EEENS6_IJNS7_ILi128EEENS7_ILi96EEENS7_ILi64EEEEEELi256ENS_6half_tEfNS_4arch4Sm90ELb1ELb0ELb1ELb1ELb0ELb0ELb1ELb1ELb0ELb0ELb0ELb0EEENS1_21CollectiveEpilogueFwdINS6_IJSA_NS7_ILi256EEESB_EEES9_SE_SG_Li256ELb1ELb0ELb0ELb0EEENS1_36VarlenDynamicPersistentTileSchedulerILi128ELi96ELi256ELi32ELb0ELb0ELb1ELb1ELb1ELb1EEEEEEEEEvNT_6ParamsE)
        /*0020*/ 	.word	0x00000004


	//----- nvinfo : EIATTR_FRAME_SIZE
	.align		4
.L_16:
        /*0024*/ 	.byte	0x04, 0x11
        /*0026*/ 	.short	(.L_18 - .L_17)
	.align		4
.L_17:
        /*0028*/ 	.word	index@(_ZN7cutlass13device_kernelIN5flash11enable_sm90INS1_16FlashAttnFwdSm90INS1_25CollectiveMainloopFwdSm90ILi2EN4cute5tupleIJNS5_1CILi1EEES8_S8_EEENS6_IJNS7_ILi128EEENS7_ILi96EEENS7_ILi64EEEEEELi256ENS_6half_tEfNS_4arch4Sm90ELb1ELb0ELb1ELb1ELb0ELb0ELb1ELb1ELb0ELb0ELb0ELb0EEENS1_21CollectiveEpilogueFwdINS6_IJSA_NS7_ILi256EEESB_EEES9_SE_SG_Li256ELb1ELb0ELb0ELb0EEENS1_36VarlenDynamicPersistentTileSchedulerILi128ELi96ELi256ELi32ELb0ELb0ELb1ELb1ELb1ELb1EEEEEEEEEvNT_6ParamsE)
        /*002c*/ 	.word	0x00000000


	//----- nvinfo : EIATTR_REGCOUNT
	.align		4
.L_18:
        /*0030*/ 	.byte	0x04, 0x2f
        /*0032*/ 	.short	(.L_20 - .L_19)
	.align		4
.L_19:
        /*0034*/ 	.word	index@(_ZN7cutlass13device_kernelIN5flash11enable_sm90INS1_16FlashAttnFwdSm90INS1_25CollectiveMainloopFwdSm90ILi2EN4cute5tupleIJNS5_1CILi1EEES8_S8_EEENS6_IJNS7_ILi128EEENS7_ILi96EEENS7_ILi64EEEEEELi256ENS_6half_tEfNS_4arch4Sm90ELb1ELb0ELb1ELb1ELb0ELb1ELb0ELb1ELb0ELb0ELb0ELb0EEENS1_21CollectiveEpilogueFwdINS6_IJSA_NS7_ILi256EEESB_EEES9_SE_SG_Li256ELb1ELb0ELb0ELb0EEENS1_36VarlenDynamicPersistentTileSchedulerILi128ELi96ELi256ELi32ELb0ELb0ELb1ELb1ELb1ELb1EEEEEEEEEvNT_6ParamsE)
        /*0038*/ 	.word	0x00000004


	//----- nvinfo : EIATTR_FRAME_SIZE
	.align		4
.L_20:
        /*003c*/ 	.byte	0x04, 0x11
        /*003e*/ 	.short	(.L_22 - .L_21)
	.align		4
.L_21:
        /*0040*/ 	.word	index@(_ZN7cutlass13device_kernelIN5flash11enable_sm90INS1_16FlashAttnFwdSm90INS1_25CollectiveMainloopFwdSm90ILi2EN4cute5tupleIJNS5_1CILi1EEES8_S8_EEENS6_IJNS7_ILi128EEENS7_ILi96EEENS7_ILi64EEEEEELi256ENS_6half_tEfNS_4arch4Sm90ELb1ELb0ELb1ELb1ELb0ELb1ELb0ELb1ELb0ELb0ELb0ELb0EEENS1_21CollectiveEpilogueFwdINS6_IJSA_NS7_ILi256EEESB_EEES9_SE_SG_Li256ELb1ELb0ELb0ELb0EEENS1_36VarlenDynamicPersistentTileSchedulerILi128ELi96ELi256ELi32ELb0ELb0ELb1ELb1ELb1ELb1EEEEEEEEEvNT_6ParamsE)
        /*0044*/ 	.word	0x00000000


	//----- nvinfo : EIATTR_REGCOUNT
	.align		4
.L_22:
        /*0048*/ 	.byte	0x04, 0x2f
        /*004a*/ 	.short	(.L_24 - .L_23)
	.align		4
.L_23:
        /*004c*/ 	.word	index@(_ZN7cutlass13device_kernelIN5flash11enable_sm90INS1_16FlashAttnFwdSm90INS1_25CollectiveMainloopFwdSm90ILi2EN4cute5tupleIJNS5_1CILi1EEES8_S8_EEENS6_IJNS7_ILi128EEENS7_ILi96EEENS7_ILi64EEEEEELi256ENS_6half_tEfNS_4arch4Sm90ELb1ELb0ELb1ELb1ELb0ELb0ELb0ELb1ELb0ELb0ELb0ELb0EEENS1_21CollectiveEpilogueFwdINS6_IJSA_NS7_ILi256EEESB_EEES9_SE_SG_Li256ELb1ELb0ELb0ELb0EEENS1_36VarlenDynamicPersistentTileSchedulerILi128ELi96ELi256ELi32ELb0ELb0ELb1ELb1ELb1ELb1EEEEEEEEEvNT_6ParamsE)
        /*0050*/ 	.word	0x00000004


	//----- nvinfo : EIATTR_FRAME_SIZE
	.align		4
.L_24:
        /*0054*/ 	.byte	0x04, 0x11
        /*0056*/ 	.short	(.L_26 - .L_25)
	.align		4
.L_25:
        /*0058*/ 	.word	index@(_ZN7cutlass13device_kernelIN5flash11enable_sm90INS1_16FlashAttnFwdSm90INS1_25CollectiveMainloopFwdSm90ILi2EN4cute5tupleIJNS5_1CILi1EEES8_S8_EEENS6_IJNS7_ILi128EEENS7_ILi96EEENS7_ILi64EEEEEELi256ENS_6half_tEfNS_4arch4Sm90ELb1ELb0ELb1ELb1ELb0ELb0ELb0ELb1ELb0ELb0ELb0ELb0EEENS1_21CollectiveEpilogueFwdINS6_IJSA_NS7_ILi256EEESB_EEES9_SE_SG_Li256ELb1ELb0ELb0ELb0EEENS1_36VarlenDynamicPersistentTileSchedulerILi128ELi96ELi256ELi32ELb0ELb0ELb1ELb1ELb1ELb1EEEEEEEEEvNT_6ParamsE)
        /*005c*/ 	.word	0x00000000


	//----- nvinfo : EIATTR_REGCOUNT
	.align		4
.L_26:
        /*0060*/ 	.byte	0x04, 0x2f
        /*0062*/ 	.short	(.L_28 - .L_27)
	.align		4
.L_27:
        /*0064*/ 	.word	index@(_ZN7cutlass13device_kernelIN5flash11enable_sm90INS1_16FlashAttnFwdSm90INS1_25CollectiveMainloopFwdSm90ILi2EN4cute5tupleIJNS5_1CILi1EEES8_S8_EEENS6_IJNS7_ILi128EEENS7_ILi96EEENS7_ILi64EEEEEELi256ENS_6half_tEfNS_4arch4Sm90ELb1ELb0ELb1ELb0ELb0ELb0ELb1ELb1ELb0ELb0ELb0ELb0EEENS1_21CollectiveEpilogueFwdINS6_IJSA_NS7_ILi256EEESB_EEES9_SE_SG_Li256ELb0ELb0ELb0ELb0EEENS1_30DynamicPersistentTileSchedulerILi256ELi32ELb0ELb0ELb1EEEEEEEEEvNT_6ParamsE)
        /*0068*/ 	.word	0x00000004


	//----- nvinfo : EIATTR_FRAME_SIZE
	.align		4
.L_28:
        /*006c*/ 	.byte	0x04, 0x11
        /*006e*/ 	.short	(.L_30 - .L_29)
	.align		4
.L_29:
        /*0070*/ 	.word	index@(_ZN7cutlass13device_kernelIN5flash11enable_sm90INS1_16FlashAttnFwdSm90INS1_25CollectiveMainloopFwdSm90ILi2EN4cute5tupleIJNS5_1CILi1EEES8_S8_EEENS6_IJNS7_ILi128EEENS7_ILi96EEENS7_ILi64EEEEEELi256ENS_6half_tEfNS_4arch4Sm90ELb1ELb0ELb1ELb0ELb0ELb0ELb1ELb1ELb0ELb0ELb0ELb0EEENS1_21CollectiveEpilogueFwdINS6_IJSA_NS7_ILi256EEESB_EEES9_SE_SG_Li256ELb0ELb0ELb0ELb0EEENS1_30DynamicPersistentTileSchedulerILi256ELi32ELb0ELb0ELb1EEEEEEEEEvNT_6ParamsE)
        /*0074*/ 	.word	0x00000000


	//----- nvinfo : EIATTR_REGCOUNT
	.align		4
.L_30:
        /*0078*/ 	.byte	0x04, 0x2f
        /*007a*/ 	.short	(.L_32 - .L_31)
	.align		4
.L_31:
        /*007c*/ 	.word	index@(_ZN7cutlass13device_kernelIN5flash11enable_sm90INS1_16FlashAttnFwdSm90INS1_25CollectiveMainloopFwdSm90ILi2EN4cute5tupleIJNS5_1CILi1EEES8_S8_EEENS6_IJNS7_ILi128EEENS7_ILi96EEENS7_ILi64EEEEEELi256ENS_6half_tEfNS_4arch4Sm90ELb1ELb0ELb1ELb0ELb0ELb0ELb0ELb1ELb0ELb0ELb0ELb0EEENS1_21CollectiveEpilogueFwdINS6_IJSA_NS7_ILi256EEESB_EEES9_SE_SG_Li256ELb0ELb0ELb0ELb0EEENS1_30DynamicPersistentTileSchedulerILi256ELi32ELb0ELb0ELb1EEEEEEEEEvNT_6ParamsE)
        /*0080*/ 	.word	0x00000004


	//----- nvinfo : EIATTR_FRAME_SIZE
	.align		4
.L_32:
        /*0084*/ 	.byte	0x04, 0x11
        /*0086*/ 	.short	(.L_34 - .L_33)
	.align		4
.L_33:
        /*0088*/ 	.word	index@(_ZN7cutlass13device_kernelIN5flash11enable_sm90INS1_16FlashAttnFwdSm90INS1_25CollectiveMainloopFwdSm90ILi2EN4cute5tupleIJNS5_1CILi1EEES8_S8_EEENS6_IJNS7_ILi128EEENS7_ILi96EEENS7_ILi64EEEEEELi256ENS_6half_tEfNS_4arch4Sm90ELb1ELb0ELb1ELb0ELb0ELb0ELb0ELb1ELb0ELb0ELb0ELb0EEENS1_21CollectiveEpilogueFwdINS6_IJSA_NS7_ILi256EEESB_EEES9_SE_SG_Li256ELb0ELb0ELb0ELb0EEENS1_30DynamicPersistentTileSchedulerILi256ELi32ELb0ELb0ELb1EEEEEEEEEvNT_6ParamsE)
        /*008c*/ 	.word	0x00000000


	//----- nvinfo : EIATTR_REGCOUNT
	.align		4
.L_34:
        /*0090*/ 	.byte	0x04, 0x2f
        /*0092*/ 	.short	(.L_36 - .L_35)
	.align		4
.L_35:
        /*0094*/ 	.word	index@(_ZN7cutlass13device_kernelIN5flash11enable_sm90INS1_16FlashAttnFwdSm90INS1_25CollectiveMainloopFwdSm90ILi2EN4cute5tupleIJNS5_1CILi1EEES8_S8_EEENS6_IJNS7_ILi128EEENS7_ILi96EEENS7_ILi64EEEEEELi256ENS_6half_tEfNS_4arch4Sm90ELb0ELb1ELb1ELb1ELb0ELb1ELb1ELb1ELb0ELb0ELb0ELb0EEENS1_21CollectiveEpilogueFwdINS6_IJSA_NS7_ILi256EEESB_EEES9_SE_SG_Li256ELb1ELb0ELb0ELb0EEENS1_36VarlenDynamicPersistentTileSchedulerILi128ELi96ELi256ELi32ELb0ELb0ELb1ELb1ELb0ELb1EEEEEEEEEvNT_6ParamsE)
        /*0098*/ 	.word	0x00000004


	//----- nvinfo : EIATTR_FRAME_SIZE
	.align		4
.L_36:
        /*009c*/ 	.byte	0x04, 0x11
        /*009e*/ 	.short	(.L_38 - .L_37)
	.align		4
.L_37:
        /*00a0*/ 	.word	index@(_ZN7cutlass13device_kernelIN5flash11enable_sm90INS1_16FlashAttnFwdSm90INS1_25CollectiveMainloopFwdSm90ILi2EN4cute5tupleIJNS5_1CILi1EEES8_S8_EEENS6_IJNS7_ILi128EEENS7_ILi96EEENS7_ILi64EEEEEELi256ENS_6half_tEfNS_4arch4Sm90ELb0ELb1ELb1ELb1ELb0ELb1ELb1ELb1ELb0ELb0ELb0ELb0EEENS1_21CollectiveEpilogueFwdINS6_IJSA_NS7_ILi256EEESB_EEES9_SE_SG_Li256ELb1ELb0ELb0ELb0EEENS1_36VarlenDynamicPersistentTileSchedulerILi128ELi96ELi256ELi32ELb0ELb0ELb1ELb1ELb0ELb1EEEEEEEEEvNT_6ParamsE)
        /*00a4*/ 	.word	0x00000000


	//----- nvinfo : EIATTR_REGCOUNT
	.align		4
.L_38:
        /*00a8*/ 	.byte	0x04, 0x2f
        /*00aa*/ 	.short	(.L_40 - .L_39)
	.align		4
.L_39:
        /*00ac*/ 	.word	index@(_ZN7cutlass13device_kernelIN5flash11enable_sm90INS1_16FlashAttnFwdSm90INS1_25CollectiveMainloopFwdSm90ILi2EN4cute5tupleIJNS5_1CILi1EEES8_S8_EEENS6_IJNS7_ILi128EEENS7_ILi96EEENS7_ILi64EEEEEELi256ENS_6half_tEfNS_4arch4Sm90ELb0ELb1ELb1ELb1ELb0ELb0ELb1ELb1ELb0ELb0ELb0ELb0EEENS1_21CollectiveEpilogueFwdINS6_IJSA_NS7_ILi256EEESB_EEES9_SE_SG_Li256ELb1ELb0ELb0ELb0EEENS1_36VarlenDynamicPersistentTileSchedulerILi128ELi96ELi256ELi32ELb0ELb0ELb1ELb1ELb0ELb1EEEEEEEEEvNT_6ParamsE)
        /*00b0*/ 	.word	0x00000004


	//----- nvinfo : EIATTR_FRAME_SIZE
	.align		4
.L_40:
        /*00b4*/ 	.byte	0x04, 0x11
        /*00b6*/ 	.short	(.L_42 - .L_41)
	.align		4
.L_41:
        /*00b8*/ 	.word	index@(_ZN7cutlass13device_kernelIN5flash11enable_sm90INS1_16FlashAttnFwdSm90INS1_25CollectiveMainloopFwdSm90ILi2EN4cute5tupleIJNS5_1CILi1EEES8_S8_EEENS6_IJNS7_ILi128EEENS7_ILi96EEENS7_ILi64EEEEEELi256ENS_6half_tEfNS_4arch4Sm90ELb0ELb1ELb1ELb1ELb0ELb0ELb1ELb1ELb0ELb0ELb0ELb0EEENS1_21CollectiveEpilogueFwdINS6_IJSA_NS7_ILi256EEESB_EEES9_SE_SG_Li256ELb1ELb0ELb0ELb0EEENS1_36VarlenDynamicPersistentTileSchedulerILi128ELi96ELi256ELi32ELb0ELb0ELb1ELb1ELb0ELb1EEEEEEEEEvNT_6ParamsE)
        /*00bc*/ 	.word	0x00000000


	//----- nvinfo : EIATTR_REGCOUNT
	.align		4
.L_42:
        /*00c0*/ 	.byte	0x04, 0x2f
        /*00c2*/ 	.short	(.L_44 - .L_43)
	.align		4
.L_43:
        /*00c4*/ 	.word	index@(_ZN7cutlass13device_kernelIN5flash11enable_sm90INS1_16FlashAttnFwdSm90INS1_25CollectiveMainloopFwdSm90ILi2EN4cute5tupleIJNS5_1CILi1EEES8_S8_EEENS6_IJNS7_ILi128EEENS7_ILi96EEENS7_ILi64EEEEEELi256ENS_6half_tEfNS_4arch4Sm90ELb0ELb1ELb1ELb1ELb0ELb1ELb0ELb1ELb0ELb0ELb0ELb0EEENS1_21CollectiveEpilogueFwdINS6_IJSA_NS7_ILi256EEESB_EEES9_SE_SG_Li256ELb1ELb0ELb0ELb0EEENS1_36VarlenDynamicPersistentTileSchedulerILi128ELi96ELi256ELi32ELb0ELb0ELb1ELb1ELb0ELb1EEEEEEEEEvNT_6ParamsE)
        /*00c8*/ 	.word	0x00000004


	//----- nvinfo : EIATTR_FRAME_SIZE
	.align		4
.L_44:
        /*00cc*/ 	.byte	0x04, 0x11
        /*00ce*/ 	.short	(.L_46 - .L_45)
	.align		4
.L_45:
        /*00d0*/ 	.word	index@(_ZN7cutlass13device_kernelIN5flash11enable_sm90INS1_16FlashAttnFwdSm90INS1_25CollectiveMainloopFwdSm90ILi2EN4cute5tupleIJNS5_1CILi1EEES8_S8_EEENS6_IJNS7_ILi128EEENS7_ILi96EEENS7_ILi64EEEEEELi256ENS_6half_tEfNS_4arch4Sm90ELb0ELb1ELb1ELb1ELb0ELb1ELb0ELb1ELb0ELb0ELb0ELb0EEENS1_21CollectiveEpilogueFwdINS6_IJSA_NS7_ILi256EEESB_EEES9_SE_SG_Li256ELb1ELb0ELb0ELb0EEENS1_36VarlenDynamicPersistentTileSchedulerILi128ELi96ELi256ELi32ELb0ELb0ELb1ELb1ELb0ELb1EEEEEEEEEvNT_6ParamsE)
        /*00d4*/ 	.word	0x00000000


	//----- nvinfo : EIATTR_REGCOUNT
	.align		4
.L_46:
        /*00d8*/ 	.byte	0x04, 0x2f
        /*00da*/ 	.short	(.L_48 - .L_47)
	.align		4
.L_47:
        /*00dc*/ 	.word	index@(_ZN7cutlass13device_kernelIN5flash11enable_sm90INS1_16FlashAttnFwdSm90INS1_25CollectiveMainloopFwdSm90ILi2EN4cute5tupleIJNS5_1CILi1EEES8_S8_EEENS6_IJNS7_ILi128EEENS7_ILi96EEENS7_ILi64EEEEEELi256ENS_6half_tEfNS_4arch4Sm90ELb0ELb1ELb1ELb1ELb0ELb0ELb0ELb1ELb0ELb0ELb0ELb0EEENS1_21CollectiveEpilogueFwdINS6_IJSA_NS7_ILi256EEESB_EEES9_SE_SG_Li256ELb1ELb0ELb0ELb0EEENS1_36VarlenDynamicPersistentTileSchedulerILi128ELi96ELi256ELi32ELb0ELb0ELb1ELb1ELb0ELb1EEEEEEEEEvNT_6ParamsE)
        /*00e0*/ 	.word	0x00000004


	//----- nvinfo : EIATTR_FRAME_SIZE
	.align		4
.L_48:
        /*00e4*/ 	.byte	0x04, 0x11
        /*00e6*/ 	.short	(.L_50 - .L_49)
	.align		4
.L_49:
        /*00e8*/ 	.word	index@(_ZN7cutlass13device_kernelIN5flash11enable_sm90INS1_16FlashAttnFwdSm90INS1_25CollectiveMainloopFwdSm90ILi2EN4cute5tupleIJNS5_1CILi1EEES8_S8_EEENS6_IJNS7_ILi128EEENS7_ILi96EEENS7_ILi64EEEEEELi256ENS_6half_tEfNS_4arch4Sm90ELb0ELb1ELb1ELb1ELb0ELb0ELb0ELb1ELb0ELb0ELb0ELb0EEENS1_21CollectiveEpilogueFwdINS6_IJSA_NS7_ILi256EEESB_EEES9_SE_SG_Li256ELb1ELb0ELb0ELb0EEENS1_36VarlenDynamicPersistentTileSchedulerILi128ELi96ELi256ELi32ELb0ELb0ELb1ELb1ELb0ELb1EEEEEEEEEvNT_6ParamsE)
        /*00ec*/ 	.word	0x00000000


	//----- nvinfo : EIATTR_REGCOUNT
	.align		4
.L_50:
        /*00f0*/ 	.byte	0x04, 0x2f
        /*00f2*/ 	.short	(.L_52 - .L_51)
	.align		4
.L_51:
        /*00f4*/ 	.word	index@(_ZN7cutlass13device_kernelIN5flash11enable_sm90INS1_16FlashAttnFwdSm90INS1_25CollectiveMainloopFwdSm90ILi2EN4cute5tupleIJNS5_1CILi1EEES8_S8_EEENS6_IJNS7_ILi128EEENS7_ILi96EEENS7_ILi64EEEEEELi256ENS_6half_tEfNS_4arch4Sm90ELb0ELb1ELb1ELb0ELb0ELb0ELb1ELb1ELb0ELb0ELb0ELb0EEENS1_21CollectiveEpilogueFwdINS6_IJSA_NS7_ILi256EEESB_EEES9_SE_SG_Li256ELb0ELb0ELb0ELb0EEENS1_30DynamicPersistentTileSchedulerILi256ELi32ELb0ELb0ELb1EEEEEEEEEvNT_6ParamsE)
        /*00f8*/ 	.word	0x00000004


	//----- nvinfo : EIATTR_FRAME_SIZE
	.align		4
.L_52:
        /*00fc*/ 	.byte	0x04, 0x11
        /*00fe*/ 	.short	(.L_54 - .L_53)
	.align		4
.L_53:
        /*0100*/ 	.word	index@(_ZN7cutlass13device_kernelIN5flash11enable_sm90INS1_16FlashAttnFwdSm90INS1_25CollectiveMainloopFwdSm90ILi2EN4cute5tupleIJNS5_1CILi1EEES8_S8_EEENS6_IJNS7_ILi128EEENS7_ILi96EEENS7_ILi64EEEEEELi256ENS_6half_tEfNS_4arch4Sm90ELb0ELb1ELb1ELb0ELb0ELb0ELb1ELb1ELb0ELb0ELb0ELb0EEENS1_21CollectiveEpilogueFwdINS6_IJSA_NS7_ILi256EEESB_EEES9_SE_SG_Li256ELb0ELb0ELb0ELb0EEENS1_30DynamicPersistentTileSchedulerILi256ELi32ELb0ELb0ELb1EEEEEEEEEvNT_6ParamsE)
        /*0104*/ 	.word	0x00000000


	//----- nvinfo : EIATTR_REGCOUNT
	.align		4
.L_54:
        /*0108*/ 	.byte	0x04, 0x2f
        /*010a*/ 	.short	(.L_56 - .L_55)
	.align		4
.L_55:
        /*010c*/ 	.word	index@(_ZN7cutlass13device_kernelIN5flash11enable_sm90INS1_16FlashAttnFwdSm90INS1_25CollectiveMainloopFwdSm90ILi2EN4cute5tupleIJNS5_1CILi1EEES8_S8_EEENS6_IJNS7_ILi128EEENS7_ILi96EEENS7_ILi64EEEEEELi256ENS_6half_tEfNS_4arch4Sm90ELb0ELb1ELb1ELb0ELb0ELb0ELb0ELb1ELb0ELb0ELb0ELb0EEENS1_21CollectiveEpilogueFwdINS6_IJSA_NS7_ILi256EEESB_EEES9_SE_SG_Li256ELb0ELb0ELb0ELb0EEENS1_30DynamicPersistentTileSchedulerILi256ELi32ELb0ELb0ELb1EEEEEEEEEvNT_6ParamsE)
        /*0110*/ 	.word	0x00000004


	//----- nvinfo : EIATTR_FRAME_SIZE
	.align		4
.L_56:
        /*0114*/ 	.byte	0x04, 0x11
        /*0116*/ 	.short	(.L_58 - .L_57)
	.align		4
.L_57:
        /*0118*/ 	.word	index@(_ZN7cutlass13device_kernelIN5flash11enable_sm90INS1_16FlashAttnFwdSm90INS1_25CollectiveMainloopFwdSm90ILi2EN4cute5tupleIJNS5_1CILi1EEES8_S8_EEENS6_IJNS7_ILi128EEENS7_ILi96EEENS7_ILi64EEEEEELi256ENS_6half_tEfNS_4arch4Sm90ELb0ELb1ELb1ELb0ELb0ELb0ELb0ELb1ELb0ELb0ELb0ELb0EEENS1_21CollectiveEpilogueFwdINS6_IJSA_NS7_ILi256EEESB_EEES9_SE_SG_Li256ELb0ELb0ELb0ELb0EEENS1_30DynamicPersistentTileSchedulerILi256ELi32ELb0ELb0ELb1EEEEEEEEEvNT_6ParamsE)
        /*011c*/ 	.word	0x00000000


	//----- nvinfo : EIATTR_REGCOUNT
	.align		4
.L_58:
        /*0120*/ 	.byte	0x04, 0x2f
        /*0122*/ 	.short	(.L_60 - .L_59)
	.align		4
.L_59:
        /*0124*/ 	.word	index@(_ZN7cutlass13device_kernelIN5flash11enable_sm90INS1_16FlashAttnFwdSm90INS1_25CollectiveMainloopFwdSm90ILi2EN4cute5tupleIJNS5_1CILi1EEES8_S8_EEENS6_IJNS7_ILi128EEENS7_ILi96EEENS7_ILi64EEEEEELi256ENS_6half_tEfNS_4arch4Sm90ELb0ELb0ELb1ELb1ELb0ELb1ELb1ELb1ELb0ELb0ELb0ELb0EEENS1_21CollectiveEpilogueFwdINS6_IJSA_NS7_ILi256EEESB_EEES9_SE_SG_Li256ELb1ELb0ELb0ELb0EEENS1_36VarlenDynamicPersistentTileSchedulerILi128ELi96ELi256ELi32ELb0ELb0ELb1ELb0ELb1ELb1EEEEEEEEEvNT_6ParamsE)
        /*0128*/ 	.word	0x00000004


	//----- nvinfo : EIATTR_FRAME_SIZE
	.align		4
.L_60:
        /*012c*/ 	.byte	0x04, 0x11
        /*012e*/ 	.short	(.L_62 - .L_61)
	.align		4
.L_61:
        /*0130*/ 	.word	index@(_ZN7cutlass13device_kernelIN5flash11enable_sm90INS1_16FlashAttnFwdSm90INS1_25CollectiveMainloopFwdSm90ILi2EN4cute5tupleIJNS5_1CILi1EEES8_S8_EEENS6_IJNS7_ILi128EEENS7_ILi96EEENS7_ILi64EEEEEELi256ENS_6half_tEfNS_4arch4Sm90ELb0ELb0ELb1ELb1ELb0ELb1ELb1ELb1ELb0ELb0ELb0ELb0EEENS1_21CollectiveEpilogueFwdINS6_IJSA_NS7_ILi256EEESB_EEES9_SE_SG_Li256ELb1ELb0ELb0ELb0EEENS1_36VarlenDynamicPersistentTileSchedulerILi128ELi96ELi256ELi32ELb0ELb0ELb1ELb0ELb1ELb1EEEEEEEEEvNT_6ParamsE)
        /*0134*/ 	.word	0x00000000


	//----- nvinfo : EIATTR_REGCOUNT
	.align		4
.L_62:
        /*0138*/ 	.byte	0x04, 0x2f
        /*013a*/ 	.short	(.L_64 - .L_63)
	.align		4
.L_63:
        /*013c*/ 	.word	index@(_ZN7cutlass13device_kernelIN5flash11enable_sm90INS1_16FlashAttnFwdSm90INS1_25CollectiveMainloopFwdSm90ILi2EN4cute5tupleIJNS5_1CILi1EEES8_S8_EEENS6_IJNS7_ILi128EEENS7_ILi96EEENS7_ILi64EEEEEELi256ENS_6half_tEfNS_4arch4Sm90ELb0ELb0ELb1ELb1ELb0ELb0ELb1ELb1ELb0ELb0ELb0ELb0EEENS1_21CollectiveEpilogueFwdINS6_IJSA_NS7_ILi256EEESB_EEES9_SE_SG_Li256ELb1ELb0ELb0ELb0EEENS1_36VarlenDynamicPersistentTileSchedulerILi128ELi96ELi256ELi32ELb0ELb0ELb1ELb0ELb1ELb1EEEEEEEEEvNT_6ParamsE)
        /*0140*/ 	.word	0x00000004


	//----- nvinfo : EIATTR_FRAME_SIZE
	.align		4
.L_64:
        /*0144*/ 	.byte	0x04, 0x11
        /*0146*/ 	.short	(.L_66 - .L_65)
	.align		4
.L_65:
        /*0148*/ 	.word	index@(_ZN7cutlass13device_kernelIN5flash11enable_sm90INS1_16FlashAttnFwdSm90INS1_25CollectiveMainloopFwdSm90ILi2EN4cute5tupleIJNS5_1CILi1EEES8_S8_EEENS6_IJNS7_ILi128EEENS7_ILi96EEENS7_ILi64EEEEEELi256ENS_6half_tEfNS_4arch4Sm90ELb0ELb0ELb1ELb1ELb0ELb0ELb1ELb1ELb0ELb0ELb0ELb0EEENS1_21CollectiveEpilogueFwdINS6_IJSA_NS7_ILi256EEESB_EEES9_SE_SG_Li256ELb1ELb0ELb0ELb0EEENS1_36VarlenDynamicPersistentTileSchedulerILi128ELi96ELi256ELi32ELb0ELb0ELb1ELb0ELb1ELb1EEEEEEEEEvNT_6ParamsE)
        /*014c*/ 	.word	0x00000000


	//----- nvinfo : EIATTR_REGCOUNT
	.align		4
.L_66:
        /*0150*/ 	.byte	0x04, 0x2f
        /*0152*/ 	.short	(.L_68 - .L_67)
	.align		4
.L_67:
        /*0154*/ 	.word	index@(_ZN7cutlass13device_kernelIN5flash11enable_sm90INS1_16FlashAttnFwdSm90INS1_25CollectiveMainloopFwdSm90ILi2EN4cute5tupleIJNS5_1CILi1EEES8_S8_EEENS6_IJNS7_ILi128EEENS7_ILi96EEENS7_ILi64EEEEEELi256ENS_6half_tEfNS_4arch4Sm90ELb0ELb0ELb1ELb1ELb0ELb1ELb0ELb1ELb0ELb0ELb0ELb0EEENS1_21CollectiveEpilogueFwdINS6_IJSA_NS7_ILi256EEESB_EEES9_SE_SG_Li256ELb1ELb0ELb0ELb0EEENS1_36VarlenDynamicPersistentTileSchedulerILi128ELi96ELi256ELi32ELb0ELb0ELb1ELb0ELb1ELb1EEEEEEEEEvNT_6ParamsE)
        /*0158*/ 	.word	0x00000004


	//----- nvinfo : EIATTR_FRAME_SIZE
	.align		4
.L_68:
        /*015c*/ 	.byte	0x04, 0x11
        /*015e*/ 	.short	(.L_70 - .L_69)
	.align		4
.L_69:
        /*0160*/ 	.word	index@(_ZN7cutlass13device_kernelIN5flash11enable_sm90INS1_16FlashAttnFwdSm90INS1_25CollectiveMainloopFwdSm90ILi2EN4cute5tupleIJNS5_1CILi1EEES8_S8_EEENS6_IJNS7_ILi128EEENS7_ILi96EEENS7_ILi64EEEEEELi256ENS_6half_tEfNS_4arch4Sm90ELb0ELb0ELb1ELb1ELb0ELb1ELb0ELb1ELb0ELb0ELb0ELb0EEENS1_21CollectiveEpilogueFwdINS6_IJSA_NS7_ILi256EEESB_EEES9_SE_SG_Li256ELb1ELb0ELb0ELb0EEENS1_36VarlenDynamicPersistentTileSchedulerILi128ELi96ELi256ELi32ELb0ELb0ELb1ELb0ELb1ELb1EEEEEEEEEvNT_6ParamsE)
        /*0164*/ 	.word	0x00000000


	//----- nvinfo : EIATTR_REGCOUNT
	.align		4
.L_70:
        /*0168*/ 	.byte	0x04, 0x2f
        /*016a*/ 	.short	(.L_72 - .L_71)
	.align		4
.L_71:
        /*016c*/ 	.word	index@(_ZN7cutlass13device_kernelIN5flash11enable_sm90INS1_16FlashAttnFwdSm90INS1_25CollectiveMainloopFwdSm90ILi2EN4cute5tupleIJNS5_1CILi1EEES8_S8_EEENS6_IJNS7_ILi128EEENS7_ILi96EEENS7_ILi64EEEEEELi256ENS_6half_tEfNS_4arch4Sm90ELb0ELb0ELb1ELb1ELb0ELb0ELb0ELb1ELb0ELb0ELb0ELb0EEENS1_21CollectiveEpilogueFwdINS6_IJSA_NS7_ILi256EEESB_EEES9_SE_SG_Li256ELb1ELb0ELb0ELb0EEENS1_36VarlenDynamicPersistentTileSchedulerILi128ELi96ELi256ELi32ELb0ELb0ELb1ELb0ELb1ELb1EEEEEEEEEvNT_6ParamsE)
        /*0170*/ 	.word	0x00000004


	//----- nvinfo : EIATTR_FRAME_SIZE
	.align		4
.L_72:
        /*0174*/ 	.byte	0x04, 0x11
        /*0176*/ 	.short	(.L_74 - .L_73)
	.align		4
.L_73:
        /*0178*/ 	.word	index@(_ZN7cutlass13device_kernelIN5flash11enable_sm90INS1_16FlashAttnFwdSm90INS1_25CollectiveMainloopFwdSm90ILi2EN4cute5tupleIJNS5_1CILi1EEES8_S8_EEENS6_IJNS7_ILi128EEENS7_ILi96EEENS7_ILi64EEEEEELi256ENS_6half_tEfNS_4arch4Sm90ELb0ELb0ELb1ELb1ELb0ELb0ELb0ELb1ELb0ELb0ELb0ELb0EEENS1_21CollectiveEpilogueFwdINS6_IJSA_NS7_ILi256EEESB_EEES9_SE_SG_Li256ELb1ELb0ELb0ELb0EEENS1_36VarlenDynamicPersistentTileSchedulerILi128ELi96ELi256ELi32ELb0ELb0ELb1ELb0ELb1ELb1EEEEEEEEEvNT_6ParamsE)
        /*017c*/ 	.word	0x00000000


	//----- nvinfo : EIATTR_REGCOUNT
	.align		4
.L_74:
        /*0180*/ 	.byte	0x04, 0x2f
        /*0182*/ 	.short	(.L_76 - .L_75)
	.align		4
.L_75:
        /*0184*/ 	.word	index@(_ZN7cutlass13device_kernelIN5flash11enable_sm90INS1_16FlashAttnFwdSm90INS1_25CollectiveMainloopFwdSm90ILi2EN4cute5tupleIJNS5_1CILi1EEES8_S8_EEENS6_IJNS7_ILi128EEENS7_ILi96EEENS7_ILi64EEEEEELi256ENS_6half_tEfNS_4arch4Sm90ELb0ELb0ELb1ELb0ELb0ELb0ELb1ELb1ELb0ELb0ELb0ELb0EEENS1_21CollectiveEpilogueFwdINS6_IJSA_NS7_ILi256EEESB_EEES9_SE_SG_Li256ELb0ELb0ELb0ELb0EEENS1_29StaticPersistentTileSchedulerILb0EEEEEEEEEvNT_6ParamsE)
        /*0188*/ 	.word	0x00000004


	//----- nvinfo : EIATTR_FRAME_SIZE
	.align		4
.L_76:
        /*018c*/ 	.byte	0x04, 0x11
        /*018e*/ 	.short	(.L_78 - .L_77)
	.align		4
.L_77:
        /*0190*/ 	.word	index@(_ZN7cutlass13device_kernelIN5flash11enable_sm90INS1_16FlashAttnFwdSm90INS1_25CollectiveMainloopFwdSm90ILi2EN4cute5tupleIJNS5_1CILi1EEES8_S8_EEENS6_IJNS7_ILi128EEENS7_ILi96EEENS7_ILi64EEEEEELi256ENS_6half_tEfNS_4arch4Sm90ELb0ELb0ELb1ELb0ELb0ELb0ELb1ELb1ELb0ELb0ELb0ELb0EEENS1_21CollectiveEpilogueFwdINS6_IJSA_NS7_ILi256EEESB_EEES9_SE_SG_Li256ELb0ELb0ELb0ELb0EEENS1_29StaticPersistentTileSchedulerILb0EEEEEEEEEvNT_6ParamsE)
        /*0194*/ 	.word	0x00000000


	//----- nvinfo : EIATTR_REGCOUNT
	.align		4
.L_78:
        /*0198*/ 	.byte	0x04, 0x2f
        /*019a*/ 	.short	(.L_80 - .L_79)
	.align		4
.L_79:
        /*019c*/ 	.word	index@(_ZN7cutlass13device_kernelIN5flash11enable_sm90INS1_16FlashAttnFwdSm90INS1_25CollectiveMainloopFwdSm90ILi2EN4cute5tupleIJNS5_1CILi1EEES8_S8_EEENS6_IJNS7_ILi128EEENS7_ILi96EEENS7_ILi64EEEEEELi256ENS_6half_tEfNS_4arch4Sm90ELb0ELb0ELb1ELb0ELb0ELb0ELb0ELb1ELb0ELb0ELb0ELb0EEENS1_21CollectiveEpilogueFwdINS6_IJSA_NS7_ILi256EEESB_EEES9_SE_SG_Li256ELb0ELb0ELb0ELb0EEENS1_29StaticPersistentTileSchedulerILb0EEEEEEEEEvNT_6ParamsE)
        /*01a0*/ 	.word	0x00000004


	//----- nvinfo : EIATTR_FRAME_SIZE
	.align		4
.L_80:
        /*01a4*/ 	.byte	0x04, 0x11
        /*01a6*/ 	.short	(.L_82 - .L_81)
	.align		4
.L_81:
        /*01a8*/ 	.word	index@(_ZN7cutlass13device_kernelIN5flash11enable_sm90INS1_16FlashAttnFwdSm90INS1_25CollectiveMainloopFwdSm90ILi2EN4cute5tupleIJNS5_1CILi1EEES8_S8_EEENS6_IJNS7_ILi128EEENS7_ILi96EEENS7_ILi64EEEEEELi256ENS_6half_tEfNS_4arch4Sm90ELb0ELb0ELb1ELb0ELb0ELb0ELb0ELb1ELb0ELb0ELb0ELb0EEENS1_21CollectiveEpilogueFwdINS6_IJSA_NS7_ILi256EEESB_EEES9_SE_SG_Li256ELb0ELb0ELb0ELb0EEENS1_29StaticPersistentTileSchedulerILb0EEEEEEEEEvNT_6ParamsE)
        /*01ac*/ 	.word	0x00000000


	//----- nvinfo : EIATTR_MIN_STACK_SIZE
	.align		4
.L_82:
        /*01b0*/ 	.byte	0x04, 0x12
        /*01b2*/ 	.short	(.L_84 - .L_83)
	.align		4
.L_83:
        /*01b4*/ 	.word	index@(_ZN7cutlass13device_kernelIN5flash11enable_sm90INS1_16FlashAttnFwdSm90INS1_25CollectiveMainloopFwdSm90ILi2EN4cute5tupleIJNS5_1CILi1EEES8_S8_EEENS6_IJNS7_ILi128EEENS7_ILi96EEENS7_ILi64EEEEEELi256ENS_6half_tEfNS_4arch4Sm90ELb0ELb0ELb1ELb0ELb0ELb0ELb0ELb1ELb0ELb0ELb0ELb0EEENS1_21CollectiveEpilogueFwdINS6_IJSA_NS7_ILi256EEESB_EEES9_SE_SG_Li256ELb0ELb0ELb0ELb0EEENS1_29StaticPersistentTileSchedulerILb0EEEEEEEEEvNT_6ParamsE)
        /*01b8*/ 	.word	0x00000000


	//----- nvinfo : EIATTR_MIN_STACK_SIZE
	.align		4
.L_84:
        /*01bc*/ 	.byte	0x04, 0x12
        /*01be*/ 	.short	(.L_86 - .L_85)
	.align		4
.L_85:
        /*01c0*/ 	.word	index@(_ZN7cutlass13device_kernelIN5flash11enable_sm90INS1_16FlashAttnFwdSm90INS1_25CollectiveMainloopFwdSm90ILi2EN4cute5tupleIJNS5_1CILi1EEES8_S8_EEENS6_IJNS7_ILi128EEENS7_ILi96EEENS7_ILi64EEEEEELi256ENS_6half_tEfNS_4arch4Sm90ELb0ELb0ELb1ELb0ELb0ELb0ELb1ELb1ELb0ELb0ELb0ELb0EEENS1_21CollectiveEpilogueFwdINS6_IJSA_NS7_ILi256EEESB_EEES9_SE_SG_Li256ELb0ELb0ELb0ELb0EEENS1_29StaticPersistentTileSchedulerILb0EEEEEEEEEvNT_6ParamsE)
        /*01c4*/ 	.word	0x00000000


	//----- nvinfo : EIATTR_MIN_STACK_SIZE
	.align		4
.L_86:
        /*01c8*/ 	.byte	0x04, 0x12
        /*01ca*/ 	.short	(.L_88 - .L_87)
	.align		4
.L_87:
        /*01cc*/ 	.word	index@(_ZN7cutlass13device_kernelIN5flash11enable_sm90INS1_16FlashAttnFwdSm90INS1_25CollectiveMainloopFwdSm90ILi2EN4cute5tupleIJNS5_1CILi1EEES8_S8_EEENS6_IJNS7_ILi128EEENS7_ILi96EEENS7_ILi64EEEEEELi256ENS_6half_tEfNS_4arch4Sm90ELb0ELb0ELb1ELb1ELb0ELb0ELb0ELb1ELb0ELb0ELb0ELb0EEENS1_21CollectiveEpilogueFwdINS6_IJSA_NS7_ILi256EEESB_EEES9_SE_SG_Li256ELb1ELb0ELb0ELb0EEENS1_36VarlenDynamicPersistentTileSchedulerILi128ELi96ELi256ELi32ELb0ELb0ELb1ELb0ELb1ELb1EEEEEEEEEvNT_6ParamsE)
        /*01d0*/ 	.word	0x00000000


	//----- nvinfo : EIATTR_MIN_STACK_SIZE
	.align		4
.L_88:
        /*01d4*/ 	.byte	0x04, 0x12
        /*01d6*/ 	.short	(.L_90 - .L_89)
	.align		4
.L_89:
        /*01d8*/ 	.word	index@(_ZN7cutlass13device_kernelIN5flash11enable_sm90INS1_16FlashAttnFwdSm90INS1_25CollectiveMainloopFwdSm90ILi2EN4cute5tupleIJNS5_1CILi1EEES8_S8_EEENS6_IJNS7_ILi128EEENS7_ILi96EEENS7_ILi64EEEEEELi256ENS_6half_tEfNS_4arch4Sm90ELb0ELb0ELb1ELb1ELb0ELb1ELb0ELb1ELb0ELb0ELb0ELb0EEENS1_21CollectiveEpilogueFwdINS6_IJSA_NS7_ILi256EEESB_EEES9_SE_SG_Li256ELb1ELb0ELb0ELb0EEENS1_36VarlenDynamicPersistentTileSchedulerILi128ELi96ELi256ELi32ELb0ELb0ELb1ELb0ELb1ELb1EEEEEEEEEvNT_6ParamsE)
        /*01dc*/ 	.word	0x00000000


	//----- nvinfo : EIATTR_MIN_STACK_SIZE
	.align		4
.L_90:
        /*01e0*/ 	.byte	0x04, 0x12
        /*01e2*/ 	.short	(.L_92 - .L_91)
	.align		4
.L_91:
        /*01e4*/ 	.word	index@(_ZN7cutlass13device_kernelIN5flash11enable_sm90INS1_16FlashAttnFwdSm90INS1_25CollectiveMainloopFwdSm90ILi2EN4cute5tupleIJNS5_1CILi1EEES8_S8_EEENS6_IJNS7_ILi128EEENS7_ILi96EEENS7_ILi64EEEEEELi256ENS_6half_tEfNS_4arch4Sm90ELb0ELb0ELb1ELb1ELb0ELb0ELb1ELb1ELb0ELb0ELb0ELb0EEENS1_21CollectiveEpilogueFwdINS6_IJSA_NS7_ILi256EEESB_EEES9_SE_SG_Li256ELb1ELb0ELb0ELb0EEENS1_36VarlenDynamicPersistentTileSchedulerILi128ELi96ELi256ELi32ELb0ELb0ELb1ELb0ELb1ELb1EEEEEEEEEvNT_6ParamsE)
        /*01e8*/ 	.word	0x00000000


	//----- nvinfo : EIATTR_MIN_STACK_SIZE
	.align		4
.L_92:
        /*01ec*/ 	.byte	0x04, 0x12
        /*01ee*/ 	.short	(.L_94 - .L_93)
	.align		4
.L_93:
        /*01f0*/ 	.word	index@(_ZN7cutlass13device_kernelIN5flash11enable_sm90INS1_16FlashAttnFwdSm90INS1_25CollectiveMainloopFwdSm90ILi2EN4cute5tupleIJNS5_1CILi1EEES8_S8_EEENS6_IJNS7_ILi128EEENS7_ILi96EEENS7_ILi64EEEEEELi256ENS_6half_tEfNS_4arch4Sm90ELb0ELb0ELb1ELb1ELb0ELb1ELb1ELb1ELb0ELb0ELb0ELb0EEENS1_21CollectiveEpilogueFwdINS6_IJSA_NS7_ILi256EEESB_EEES9_SE_SG_Li256ELb1ELb0ELb0ELb0EEENS1_36VarlenDynamicPersistentTileSchedulerILi128ELi96ELi256ELi32ELb0ELb0ELb1ELb0ELb1ELb1EEEEEEEEEvNT_6ParamsE)
        /*01f4*/ 	.word	0x00000000


	//----- nvinfo : EIATTR_MIN_STACK_SIZE
	.align		4
.L_94:
        /*01f8*/ 	.byte	0x04, 0x12
        /*01fa*/ 	.short	(.L_96 - .L_95)
	.align		4
.L_95:
        /*01fc*/ 	.word	index@(_ZN7cutlass13device_kernelIN5flash11enable_sm90INS1_16FlashAttnFwdSm90INS1_25CollectiveMainloopFwdSm90ILi2EN4cute5tupleIJNS5_1CILi1EEES8_S8_EEENS6_IJNS7_ILi128EEENS7_ILi96EEENS7_ILi64EEEEEELi256ENS_6half_tEfNS_4arch4Sm90ELb0ELb1ELb1ELb0ELb0ELb0ELb0ELb1ELb0ELb0ELb0ELb0EEENS1_21CollectiveEpilogueFwdINS6_IJSA_NS7_ILi256EEESB_EEES9_SE_SG_Li256ELb0ELb0ELb0ELb0EEENS1_30DynamicPersistentTileSchedulerILi256ELi32ELb0ELb0ELb1EEEEEEEEEvNT_6ParamsE)
        /*0200*/ 	.word	0x00000000


	//----- nvinfo : EIATTR_MIN_STACK_SIZE
	.align		4
.L_96:
        /*0204*/ 	.byte	0x04, 0x12
        /*0206*/ 	.short	(.L_98 - .L_97)
	.align		4
.L_97:
        /*0208*/ 	.word	index@(_ZN7cutlass13device_kernelIN5flash11enable_sm90INS1_16FlashAttnFwdSm90INS1_25CollectiveMainloopFwdSm90ILi2EN4cute5tupleIJNS5_1CILi1EEES8_S8_EEENS6_IJNS7_ILi128EEENS7_ILi96EEENS7_ILi64EEEEEELi256ENS_6half_tEfNS_4arch4Sm90ELb0ELb1ELb1ELb0ELb0ELb0ELb1ELb1ELb0ELb0ELb0ELb0EEENS1_21CollectiveEpilogueFwdINS6_IJSA_NS7_ILi256EEESB_EEES9_SE_SG_Li256ELb0ELb0ELb0ELb0EEENS1_30DynamicPersistentTileSchedulerILi256ELi32ELb0ELb0ELb1EEEEEEEEEvNT_6ParamsE)
        /*020c*/ 	.word	0x00000000


	//----- nvinfo : EIATTR_MIN_STACK_SIZE
	.align		4
.L_98:
        /*0210*/ 	.byte	0x04, 0x12
        /*0212*/ 	.short	(.L_100 - .L_99)
	.align		4
.L_99:
        /*0214*/ 	.word	index@(_ZN7cutlass13device_kernelIN5flash11enable_sm90INS1_16FlashAttnFwdSm90INS1_25CollectiveMainloopFwdSm90ILi2EN4cute5tupleIJNS5_1CILi1EEES8_S8_EEENS6_IJNS7_ILi128EEENS7_ILi96EEENS7_ILi64EEEEEELi256ENS_6half_tEfNS_4arch4Sm90ELb0ELb1ELb1ELb1ELb0ELb0ELb0ELb1ELb0ELb0ELb0ELb0EEENS1_21CollectiveEpilogueFwdINS6_IJSA_NS7_ILi256EEESB_EEES9_SE_SG_Li256ELb1ELb0ELb0ELb0EEENS1_36VarlenDynamicPersistentTileSchedulerILi128ELi96ELi256ELi32ELb0ELb0ELb1ELb1ELb0ELb1EEEEEEEEEvNT_6ParamsE)
        /*0218*/ 	.word	0x00000000


	//----- nvinfo : EIATTR_MIN_STACK_SIZE
	.align		4
.L_100:
        /*021c*/ 	.byte	0x04, 0x12
        /*021e*/ 	.short	(.L_102 - .L_101)
	.align		4
.L_101:
        /*0220*/ 	.word	index@(_ZN7cutlass13device_kernelIN5flash11enable_sm90INS1_16FlashAttnFwdSm90INS1_25CollectiveMainloopFwdSm90ILi2EN4cute5tupleIJNS5_1CILi1EEES8_S8_EEENS6_IJNS7_ILi128EEENS7_ILi96EEENS7_ILi64EEEEEELi256ENS_6half_tEfNS_4arch4Sm90ELb0ELb1ELb1ELb1ELb0ELb1ELb0ELb1ELb0ELb0ELb0ELb0EEENS1_21CollectiveEpilogueFwdINS6_IJSA_NS7_ILi256EEESB_EEES9_SE_SG_Li256ELb1ELb0ELb0ELb0EEENS1_36VarlenDynamicPersistentTileSchedulerILi128ELi96ELi256ELi32ELb0ELb0ELb1ELb1ELb0ELb1EEEEEEEEEvNT_6ParamsE)
        /*0224*/ 	.word	0x00000000


	//----- nvinfo : EIATTR_MIN_STACK_SIZE
	.align		4
.L_102:
        /*0228*/ 	.byte	0x04, 0x12
        /*022a*/ 	.short	(.L_104 - .L_103)
	.align		4
.L_103:
        /*022c*/ 	.word	index@(_ZN7cutlass13device_kernelIN5flash11enable_sm90INS1_16FlashAttnFwdSm90INS1_25CollectiveMainloopFwdSm90ILi2EN4cute5tupleIJNS5_1CILi1EEES8_S8_EEENS6_IJNS7_ILi128EEENS7_ILi96EEENS7_ILi64EEEEEELi256ENS_6half_tEfNS_4arch4Sm90ELb0ELb1ELb1ELb1ELb0ELb0ELb1ELb1ELb0ELb0ELb0ELb0EEENS1_21CollectiveEpilogueFwdINS6_IJSA_NS7_ILi256EEESB_EEES9_SE_SG_Li256ELb1ELb0ELb0ELb0EEENS1_36VarlenDynamicPersistentTileSchedulerILi128ELi96ELi256ELi32ELb0ELb0ELb1ELb1ELb0ELb1EEEEEEEEEvNT_6ParamsE)
        /*0230*/ 	.word	0x00000000


	//----- nvinfo : EIATTR_MIN_STACK_SIZE
	.align		4
.L_104:
        /*0234*/ 	.byte	0x04, 0x12
        /*0236*/ 	.short	(.L_106 - .L_105)
	.align		4
.L_105:
        /*0238*/ 	.word	index@(_ZN7cutlass13device_kernelIN5flash11enable_sm90INS1_16FlashAttnFwdSm90INS1_25CollectiveMainloopFwdSm90ILi2EN4cute5tupleIJNS5_1CILi1EEES8_S8_EEENS6_IJNS7_ILi128EEENS7_ILi96EEENS7_ILi64EEEEEELi256ENS_6half_tEfNS_4arch4Sm90ELb0ELb1ELb1ELb1ELb0ELb1ELb1ELb1ELb0ELb0ELb0ELb0EEENS1_21CollectiveEpilogueFwdINS6_IJSA_NS7_ILi256EEESB_EEES9_SE_SG_Li256ELb1ELb0ELb0ELb0EEENS1_36VarlenDynamicPersistentTileSchedulerILi128ELi96ELi256ELi32ELb0ELb0ELb1ELb1ELb0ELb1EEEEEEEEEvNT_6ParamsE)
        /*023c*/ 	.word	0x00000000


	//----- nvinfo : EIATTR_MIN_STACK_SIZE
	.align		4
.L_106:
        /*0240*/ 	.byte	0x04, 0x12
        /*0242*/ 	.short	(.L_108 - .L_107)
	.align		4
.L_107:
        /*0244*/ 	.word	index@(_ZN7cutlass13device_kernelIN5flash11enable_sm90INS1_16FlashAttnFwdSm90INS1_25CollectiveMainloopFwdSm90ILi2EN4cute5tupleIJNS5_1CILi1EEES8_S8_EEENS6_IJNS7_ILi128EEENS7_ILi96EEENS7_ILi64EEEEEELi256ENS_6half_tEfNS_4arch4Sm90ELb1ELb0ELb1ELb0ELb0ELb0ELb0ELb1ELb0ELb0ELb0ELb0EEENS1_21CollectiveEpilogueFwdINS6_IJSA_NS7_ILi256EEESB_EEES9_SE_SG_Li256ELb0ELb0ELb0ELb0EEENS1_30DynamicPersistentTileSchedulerILi256ELi32ELb0ELb0ELb1EEEEEEEEEvNT_6ParamsE)
        /*0248*/ 	.word	0x00000000


	//----- nvinfo : EIATTR_MIN_STACK_SIZE
	.align		4
.L_108:
        /*024c*/ 	.byte	0x04, 0x12
        /*024e*/ 	.short	(.L_110 - .L_109)
	.align		4
.L_109:
        /*0250*/ 	.word	index@(_ZN7cutlass13device_kernelIN5flash11enable_sm90INS1_16FlashAttnFwdSm90INS1_25CollectiveMainloopFwdSm90ILi2EN4cute5tupleIJNS5_1CILi1EEES8_S8_EEENS6_IJNS7_ILi128EEENS7_ILi96EEENS7_ILi64EEEEEELi256ENS_6half_tEfNS_4arch4Sm90ELb1ELb0ELb1ELb0ELb0ELb0ELb1ELb1ELb0ELb0ELb0ELb0EEENS1_21CollectiveEpilogueFwdINS6_IJSA_NS7_ILi256EEESB_EEES9_SE_SG_Li256ELb0ELb0ELb0ELb0EEENS1_30DynamicPersistentTileSchedulerILi256ELi32ELb0ELb0ELb1EEEEEEEEEvNT_6ParamsE)
        /*0254*/ 	.word	0x00000000


	//----- nvinfo : EIATTR_MIN_STACK_SIZE
	.align		4
.L_110:
        /*0258*/ 	.byte	0x04, 0x12
        /*025a*/ 	.short	(.L_112 - .L_111)
	.align		4
.L_111:
        /*025c*/ 	.word	index@(_ZN7cutlass13device_kernelIN5flash11enable_sm90INS1_16FlashAttnFwdSm90INS1_25CollectiveMainloopFwdSm90ILi2EN4cute5tupleIJNS5_1CILi1EEES8_S8_EEENS6_IJNS7_ILi128EEENS7_ILi96EEENS7_ILi64EEEEEELi256ENS_6half_tEfNS_4arch4Sm90ELb1ELb0ELb1ELb1ELb0ELb0ELb0ELb1ELb0ELb0ELb0ELb0EEENS1_21CollectiveEpilogueFwdINS6_IJSA_NS7_ILi256EEESB_EEES9_SE_SG_Li256ELb1ELb0ELb0ELb0EEENS1_36VarlenDynamicPersistentTileSchedulerILi128ELi96ELi256ELi32ELb0ELb0ELb1ELb1ELb1ELb1EEEEEEEEEvNT_6ParamsE)
        /*0260*/ 	.word	0x00000000


	//----- nvinfo : EIATTR_MIN_STACK_SIZE
	.align		4
.L_112:
        /*0264*/ 	.byte	0x04, 0x12
        /*0266*/ 	.short	(.L_114 - .L_113)
	.align		4
.L_113:
        /*0268*/ 	.word	index@(_ZN7cutlass13device_kernelIN5flash11enable_sm90INS1_16FlashAttnFwdSm90INS1_25CollectiveMainloopFwdSm90ILi2EN4cute5tupleIJNS5_1CILi1EEES8_S8_EEENS6_IJNS7_ILi128EEENS7_ILi96EEENS7_ILi64EEEEEELi256ENS_6half_tEfNS_4arch4Sm90ELb1ELb0ELb1ELb1ELb0ELb1ELb0ELb1ELb0ELb0ELb0ELb0EEENS1_21CollectiveEpilogueFwdINS6_IJSA_NS7_ILi256EEESB_EEES9_SE_SG_Li256ELb1ELb0ELb0ELb0EEENS1_36VarlenDynamicPersistentTileSchedulerILi128ELi96ELi256ELi32ELb0ELb0ELb1ELb1ELb1ELb1EEEEEEEEEvNT_6ParamsE)
        /*026c*/ 	.word	0x00000000


	//----- nvinfo : EIATTR_MIN_STACK_SIZE
	.align		4
.L_114:
        /*0270*/ 	.byte	0x04, 0x12
        /*0272*/ 	.short	(.L_116 - .L_115)
	.align		4
.L_115:
        /*0274*/ 	.word	index@(_ZN7cutlass13device_kernelIN5flash11enable_sm90INS1_16FlashAttnFwdSm90INS1_25CollectiveMainloopFwdSm90ILi2EN4cute5tupleIJNS5_1CILi1EEES8_S8_EEENS6_IJNS7_ILi128EEENS7_ILi96EEENS7_ILi64EEEEEELi256ENS_6half_tEfNS_4arch4Sm90ELb1ELb0ELb1ELb1ELb0ELb0ELb1ELb1ELb0ELb0ELb0ELb0EEENS1_21CollectiveEpilogueFwdINS6_IJSA_NS7_ILi256EEESB_EEES9_SE_SG_Li256ELb1ELb0ELb0ELb0EEENS1_36VarlenDynamicPersistentTileSchedulerILi128ELi96ELi256ELi32ELb0ELb0ELb1ELb1ELb1ELb1EEEEEEEEEvNT_6ParamsE)
        /*0278*/ 	.word	0x00000000


	//----- nvinfo : EIATTR_MIN_STACK_SIZE
	.align		4
.L_116:
        /*027c*/ 	.byte	0x04, 0x12
        /*027e*/ 	.short	(.L_118 - .L_117)
	.align		4
.L_117:
        /*0280*/ 	.word	index@(_ZN7cutlass13device_kernelIN5flash11enable_sm90INS1_16FlashAttnFwdSm90INS1_25CollectiveMainloopFwdSm90ILi2EN4cute5tupleIJNS5_1CILi1EEES8_S8_EEENS6_IJNS7_ILi128EEENS7_ILi96EEENS7_ILi64EEEEEELi256ENS_6half_tEfNS_4arch4Sm90ELb1ELb0ELb1ELb1ELb0ELb1ELb1ELb1ELb0ELb0ELb0ELb0EEENS1_21CollectiveEpilogueFwdINS6_IJSA_NS7_ILi256EEESB_EEES9_SE_SG_Li256ELb1ELb0ELb0ELb0EEENS1_36VarlenDynamicPersistentTileSchedulerILi128ELi96ELi256ELi32ELb0ELb0ELb1ELb1ELb1ELb1EEEEEEEEEvNT_6ParamsE)
        /*0284*/ 	.word	0x00000000
.L_118:


//--------------------- .nv.compat                --------------------------
	.section	.nv.compat,"",@"SHT_CUDA_COMPAT_INFO"
	.align	4
        /*0000*/ 	.byte	0x02, 0x09, 0x01, 0x00, 0x02, 0x02, 0x01, 0x00, 0x02, 0x05, 0x05, 0x00, 0x03, 0x07, 0x01, 0x01
        /*0010*/ 	.byte	0x02, 0x03, 0x00, 0x00, 0x02, 0x06, 0x01, 0x00, 0x04, 0x0b, 0x08, 0x00, 0x00, 0x00, 0x00, 0x00
        /*0020*/ 	.byte	0x00, 0x00, 0x00, 0x00


//--------------------- .nv.info._ZN7cutlass13device_kernelIN5flash11enable_sm90INS1_16FlashAttnFwdSm90INS1_25CollectiveMainloopFwdSm90ILi2EN4cute5tupleIJNS5_1CILi1EEES8_S8_EEENS6_IJNS7_ILi128EEENS7_ILi96EEENS7_ILi64EEEEEELi256ENS_6half_tEfNS_4arch4Sm90ELb0ELb0ELb1ELb0ELb0ELb0ELb0ELb1ELb0ELb0ELb0ELb0EEENS1_21CollectiveEpilogueFwdINS6_IJSA_NS7_ILi256EEESB_EEES9_SE_SG_Li256ELb0ELb0ELb0ELb0EEENS1_29StaticPersistentTileSchedulerILb0EEEEEEEEEvNT_6ParamsE --------------------------
	.section	.nv.info._ZN7cutlass13device_kernelIN5flash11enable_sm90INS1_16FlashAttnFwdSm90INS1_25CollectiveMainloopFwdSm90ILi2EN4cute5tupleIJNS5_1CILi1EEES8_S8_EEENS6_IJNS7_ILi128EEENS7_ILi96EEENS7_ILi64EEEEEELi256ENS_6half_tEfNS_4arch4Sm90ELb0ELb0ELb1ELb0ELb0ELb0ELb0ELb1ELb0ELb0ELb0ELb0EEENS1_21CollectiveEpilogueFwdINS6_IJSA_NS7_ILi256EEESB_EEES9_SE_SG_Li256ELb0ELb0ELb0ELb0EEENS1_29StaticPersistentTileSchedulerILb0EEEEEEEEEvNT_6ParamsE,"",@"SHT_CUDA_INFO"
	.sectionflags	@""
	.align	4


	//----- nvinfo : EIATTR_CUDA_API_VERSION
	.align		4
        /*0000*/ 	.byte	0x04, 0x37
        /*0002*/ 	.short	(.L_120 - .L_119)
.L_119:
        /*0004*/ 	.word	0x00000082


	//----- nvinfo : EIATTR_KPARAM_INFO
	.align		4
.L_120:
        /*0008*/ 	.byte	0x04, 0x17
        /*000a*/ 	.short	(.L_122 - .L_121)
.L_121:
        /*000c*/ 	.word	0x00000000
        /*0010*/ 	.short	0x0000
        /*0012*/ 	.short	0x0000
        /*0014*/ 	.byte	0x00, 0xf0, 0x01, 0x2e


	//----- nvinfo : EIATTR_SPARSE_MMA_MASK
	.align		4
.L_122:
        /*0018*/ 	.byte	0x03, 0x50
        /*001a*/ 	.short	0x0000


	//----- nvinfo : EIATTR_MAXREG_COUNT
	.align		4
        /*001c*/ 	.byte	0x03, 0x1b
        /*001e*/ 	.short	0x00a8


	//----- nvinfo : EIATTR_MERCURY_ISA_VERSION
	.align		4
        /*0020*/ 	.byte	0x03, 0x5f
        /*0022*/ 	.short	0x0101


	//----- nvinfo : EIATTR_VRC_CTA_INIT_COUNT
	.align		4
        /*0024*/ 	.byte	0x02, 0x4a
	.zero		1
	.zero		1


	//----- nvinfo : EIATTR_EXIT_INSTR_OFFSETS
	.align		4
        /*0028*/ 	.byte	0x04, 0x1c
        /*002a*/ 	.short	(.L_124 - .L_123)


	//   ....[0]....
.L_123:
        /*002c*/ 	.word	0x00000010


	//----- nvinfo : EIATTR_MAX_THREADS
	.align		4
.L_124:
        /*0030*/ 	.byte	0x04, 0x05
        /*0032*/ 	.short	(.L_126 - .L_125)
.L_125:
        /*0034*/ 	.word	0x00000180
        /*0038*/ 	.word	0x00000001
        /*003c*/ 	.word	0x00000001


	//----- nvinfo : EIATTR_CBANK_PARAM_SIZE
	.align		4
.L_126:
        /*0040*/ 	.byte	0x03, 0x19
        /*0042*/ 	.short	0x0b80


	//----- nvinfo : EIATTR_PARAM_CBANK
	.align		4
        /*0044*/ 	.byte	0x04, 0x0a
        /*0046*/ 	.short	(.L_128 - .L_127)
	.align		4
.L_127:
        /*0048*/ 	.word	index@(.nv.constant0._ZN7cutlass13device_kernelIN5flash11enable_sm90INS1_16FlashAttnFwdSm90INS1_25CollectiveMainloopFwdSm90ILi2EN4cute5tupleIJNS5_1CILi1EEES8_S8_EEENS6_IJNS7_ILi128EEENS7_ILi96EEENS7_ILi64EEEEEELi256ENS_6half_tEfNS_4arch4Sm90ELb0ELb0ELb1ELb0ELb0ELb0ELb0ELb1ELb0ELb0ELb0ELb0EEENS1_21CollectiveEpilogueFwdINS6_IJSA_NS7_ILi256EEESB_EEES9_SE_SG_Li256ELb0ELb0ELb0ELb0EEENS1_29StaticPersistentTileSchedulerILb0EEEEEEEEEvNT_6ParamsE)
        /*004c*/ 	.short	0x0380
        /*004e*/ 	.short	0x0b80


	//----- nvinfo : EIATTR_SW_WAR
	.align		4
.L_128:
        /*0050*/ 	.byte	0x04, 0x36
        /*0052*/ 	.short	(.L_130 - .L_129)
.L_129:
        /*0054*/ 	.word	0x00000008
.L_130:


//--------------------- .nv.info._ZN7cutlass13device_kernelIN5flash11enable_sm90INS1_16FlashAttnFwdSm90INS1_25CollectiveMainloopFwdSm90ILi2EN4cute5tupleIJNS5_1CILi1EEES8_S8_EEENS6_IJNS7_ILi128EEENS7_ILi96EEENS7_ILi64EEEEEELi256ENS_6half_tEfNS_4arch4Sm90ELb0ELb0ELb1ELb0ELb0ELb0ELb1ELb1ELb0ELb0ELb0ELb0EEENS1_21CollectiveEpilogueFwdINS6_IJSA_NS7_ILi256EEESB_EEES9_SE_SG_Li256ELb0ELb0ELb0ELb0EEENS1_29StaticPersistentTileSchedulerILb0EEEEEEEEEvNT_6ParamsE --------------------------
	.section	.nv.info._ZN7cutlass13device_kernelIN5flash11enable_sm90INS1_16FlashAttnFwdSm90INS1_25CollectiveMainloopFwdSm90ILi2EN4cute5tupleIJNS5_1CILi1EEES8_S8_EEENS6_IJNS7_ILi128EEENS7_ILi96EEENS7_ILi64EEEEEELi256ENS_6half_tEfNS_4arch4Sm90ELb0ELb0ELb1ELb0ELb0ELb0ELb1ELb1ELb0ELb0ELb0ELb0EEENS1_21CollectiveEpilogueFwdINS6_IJSA_NS7_ILi256EEESB_EEES9_SE_SG_Li256ELb0ELb0ELb0ELb0EEENS1_29StaticPersistentTileSchedulerILb0EEEEEEEEEvNT_6ParamsE,"",@"SHT_CUDA_INFO"
	.sectionflags	@""
	.align	4


	//----- nvinfo : EIATTR_CUDA_API_VERSION
	.align		4
        /*0000*/ 	.byte	0x04, 0x37
        /*0002*/ 	.short	(.L_132 - .L_131)
.L_131:
        /*0004*/ 	.word	0x00000082


	//----- nvinfo : EIATTR_KPARAM_INFO
	.align		4
.L_132:
        /*0008*/ 	.byte	0x04, 0x17
        /*000a*/ 	.short	(.L_134 - .L_133)
.L_133:
        /*000c*/ 	.word	0x00000000
        /*0010*/ 	.short	0x0000
        /*0012*/ 	.short	0x0000
        /*0014*/ 	.byte	0x00, 0xf0, 0x01, 0x32


	//----- nvinfo : EIATTR_SPARSE_MMA_MASK
	.align		4
.L_134:
        /*0018*/ 	.byte	0x03, 0x50
        /*001a*/ 	.short	0x0000


	//----- nvinfo : EIATTR_MAXREG_COUNT
	.align		4
        /*001c*/ 	.byte	0x03, 0x1b
        /*001e*/ 	.short	0x00a8


	//----- nvinfo : EIATTR_MERCURY_ISA_VERSION
	.align		4
        /*0020*/ 	.byte	0x03, 0x5f
        /*0022*/ 	.short	0x0101


	//----- nvinfo : EIATTR_VRC_CTA_INIT_COUNT
	.align		4
        /*0024*/ 	.byte	0x02, 0x4a
	.zero		1
	.zero		1


	//----- nvinfo : EIATTR_EXIT_INSTR_OFFSETS
	.align		4
        /*0028*/ 	.byte	0x04, 0x1c
        /*002a*/ 	.short	(.L_136 - .L_135)


	//   ....[0]....
.L_135:
        /*002c*/ 	.word	0x00000010


	//----- nvinfo : EIATTR_MAX_THREADS
	.align		4
.L_136:
        /*0030*/ 	.byte	0x04, 0x05
        /*0032*/ 	.short	(.L_138 - .L_137)
.L_137:
        /*0034*/ 	.word	0x00000180
        /*0038*/ 	.word	0x00000001
        /*003c*/ 	.word	0x00000001


	//----- nvinfo : EIATTR_CBANK_PARAM_SIZE
	.align		4
.L_138:
        /*0040*/ 	.byte	0x03, 0x19
        /*0042*/ 	.short	0x0c80


	//----- nvinfo : EIATTR_PARAM_CBANK
	.align		4
        /*0044*/ 	.byte	0x04, 0x0a
        /*0046*/ 	.short	(.L_140 - .L_139)
	.align		4
.L_139:
        /*0048*/ 	.word	index@(.nv.constant0._ZN7cutlass13device_kernelIN5flash11enable_sm90INS1_16FlashAttnFwdSm90INS1_25CollectiveMainloopFwdSm90ILi2EN4cute5tupleIJNS5_1CILi1EEES8_S8_EEENS6_IJNS7_ILi128EEENS7_ILi96EEENS7_ILi64EEEEEELi256ENS_6half_tEfNS_4arch4Sm90ELb0ELb0ELb1ELb0ELb0ELb0ELb1ELb1ELb0ELb0ELb0ELb0EEENS1_21CollectiveEpilogueFwdINS6_IJSA_NS7_ILi256EEESB_EEES9_SE_SG_Li256ELb0ELb0ELb0ELb0EEENS1_29StaticPersistentTileSchedulerILb0EEEEEEEEEvNT_6ParamsE)
        /*004c*/ 	.short	0x0380
        /*004e*/ 	.short	0x0c80


	//----- nvinfo : EIATTR_SW_WAR
	.align		4
.L_140:
        /*0050*/ 	.byte	0x04, 0x36
        /*0052*/ 	.short	(.L_142 - .L_141)
.L_141:
        /*0054*/ 	.word	0x00000008
.L_142:


//--------------------- .nv.info._ZN7cutlass13device_kernelIN5flash11enable_sm90INS1_16FlashAttnFwdSm90INS1_25CollectiveMainloopFwdSm90ILi2EN4cute5tupleIJNS5_1CILi1EEES8_S8_EEENS6_IJNS7_ILi128EEENS7_ILi96EEENS7_ILi64EEEEEELi256ENS_6half_tEfNS_4arch4Sm90ELb0ELb0ELb1ELb1ELb0ELb0ELb0ELb1ELb0ELb0ELb0ELb0EEENS1_21CollectiveEpilogueFwdINS6_IJSA_NS7_ILi256EEESB_EEES9_SE_SG_Li256ELb1ELb0ELb0ELb0EEENS1_36VarlenDynamicPersistentTileSchedulerILi128ELi96ELi256ELi32ELb0ELb0ELb1ELb0ELb1ELb1EEEEEEEEEvNT_6ParamsE --------------------------
	.section	.nv.info._ZN7cutlass13device_kernelIN5flash11enable_sm90INS1_16FlashAttnFwdSm90INS1_25CollectiveMainloopFwdSm90ILi2EN4cute5tupleIJNS5_1CILi1EEES8_S8_EEENS6_IJNS7_ILi128EEENS7_ILi96EEENS7_ILi64EEEEEELi256ENS_6half_tEfNS_4arch4Sm90ELb0ELb0ELb1ELb1ELb0ELb0ELb0ELb1ELb0ELb0ELb0ELb0EEENS1_21CollectiveEpilogueFwdINS6_IJSA_NS7_ILi256EEESB_EEES9_SE_SG_Li256ELb1ELb0ELb0ELb0EEENS1_36VarlenDynamicPersistentTileSchedulerILi128ELi96ELi256ELi32ELb0ELb0ELb1ELb0ELb1ELb1EEEEEEEEEvNT_6ParamsE,"",@"SHT_CUDA_INFO"
	.sectionflags	@""
	.align	4


	//----- nvinfo : EIATTR_CUDA_API_VERSION
	.align		4
        /*0000*/ 	.byte	0x04, 0x37
        /*0002*/ 	.short	(.L_144 - .L_143)
.L_143:
        /*0004*/ 	.word	0x00000082


	//----- nvinfo : EIATTR_KPARAM_INFO
	.align		4
.L_144:
        /*0008*/ 	.byte	0x04, 0x17
        /*000a*/ 	.short	(.L_146 - .L_145)
.L_145:
        /*000c*/ 	.word	0x00000000
        /*0010*/ 	.short	0x0000
        /*0012*/ 	.short	0x0000
        /*0014*/ 	.byte	0x00, 0xf0, 0x01, 0x28


	//----- nvinfo : EIATTR_SPARSE_MMA_MASK
	.align		4
.L_146:
        /*0018*/ 	.byte	0x03, 0x50
        /*001a*/ 	.short	0x0000


	//----- nvinfo : EIATTR_MAXREG_COUNT
	.align		4
        /*001c*/ 	.byte	0x03, 0x1b
        /*001e*/ 	.short	0x00a8


	//----- nvinfo : EIATTR_MERCURY_ISA_VERSION
	.align		4
        /*0020*/ 	.byte	0x03, 0x5f
        /*0022*/ 	.short	0x0101


	//----- nvinfo : EIATTR_VRC_CTA_INIT_COUNT
	.align		4
        /*0024*/ 	.byte	0x02, 0x4a
	.zero		1
	.zero		1


	//----- nvinfo : EIATTR_EXIT_INSTR_OFFSETS
	.align		4
        /*0028*/ 	.byte	0x04, 0x1c
        /*002a*/ 	.short	(.L_148 - .L_147)


	//   ....[0]....
.L_147:
        /*002c*/ 	.word	0x00000010


	//----- nvinfo : EIATTR_MAX_THREADS
	.align		4
.L_148:
        /*0030*/ 	.byte	0x04, 0x05
        /*0032*/ 	.short	(.L_150 - .L_149)
.L_149:
        /*0034*/ 	.word	0x00000180
        /*0038*/ 	.word	0x00000001
        /*003c*/ 	.word	0x00000001


	//----- nvinfo : EIATTR_CBANK_PARAM_SIZE
	.align		4
.L_150:
        /*0040*/ 	.byte	0x03, 0x19
        /*0042*/ 	.short	0x0a00


	//----- nvinfo : EIATTR_PARAM_CBANK
	.align		4
        /*0044*/ 	.byte	0x04, 0x0a
        /*0046*/ 	.short	(.L_152 - .L_151)
	.align		4
.L_151:
        /*0048*/ 	.word	index@(.nv.constant0._ZN7cutlass13device_kernelIN5flash11enable_sm90INS1_16FlashAttnFwdSm90INS1_25CollectiveMainloopFwdSm90ILi2EN4cute5tupleIJNS5_1CILi1EEES8_S8_EEENS6_IJNS7_ILi128EEENS7_ILi96EEENS7_ILi64EEEEEELi256ENS_6half_tEfNS_4arch4Sm90ELb0ELb0ELb1ELb1ELb0ELb0ELb0ELb1ELb0ELb0ELb0ELb0EEENS1_21CollectiveEpilogueFwdINS6_IJSA_NS7_ILi256EEESB_EEES9_SE_SG_Li256ELb1ELb0ELb0ELb0EEENS1_36VarlenDynamicPersistentTileSchedulerILi128ELi96ELi256ELi32ELb0ELb0ELb1ELb0ELb1ELb1EEEEEEEEEvNT_6ParamsE)
        /*004c*/ 	.short	0x0380
        /*004e*/ 	.short	0x0a00


	//----- nvinfo : EIATTR_SW_WAR
	.align		4
.L_152:
        /*0050*/ 	.byte	0x04, 0x36
        /*0052*/ 	.short	(.L_154 - .L_153)
.L_153:
        /*0054*/ 	.word	0x00000008
.L_154:


//--------------------- .nv.info._ZN7cutlass13device_kernelIN5flash11enable_sm90INS1_16FlashAttnFwdSm90INS1_25CollectiveMainloopFwdSm90ILi2EN4cute5tupleIJNS5_1CILi1EEES8_S8_EEENS6_IJNS7_ILi128EEENS7_ILi96EEENS7_ILi64EEEEEELi256ENS_6half_tEfNS_4arch4Sm90ELb0ELb0ELb1ELb1ELb0ELb1ELb0ELb1ELb0ELb0ELb0ELb0EEENS1_21CollectiveEpilogueFwdINS6_IJSA_NS7_ILi256EEESB_EEES9_SE_SG_Li256ELb1ELb0ELb0ELb0EEENS1_36VarlenDynamicPersistentTileSchedulerILi128ELi96ELi256ELi32ELb0ELb0ELb1ELb0ELb1ELb1EEEEEEEEEvNT_6ParamsE --------------------------
	.section	.nv.info._ZN7cutlass13device_kernelIN5flash11enable_sm90INS1_16FlashAttnFwdSm90INS1_25CollectiveMainloopFwdSm90ILi2EN4cute5tupleIJNS5_1CILi1EEES8_S8_EEENS6_IJNS7_ILi128EEENS7_ILi96EEENS7_ILi64EEEEEELi256ENS_6half_tEfNS_4arch4Sm90ELb0ELb0ELb1ELb1ELb0ELb1ELb0ELb1ELb0ELb0ELb0ELb0EEENS1_21CollectiveEpilogueFwdINS6_IJSA_NS7_ILi256EEESB_EEES9_SE_SG_Li256ELb1ELb0ELb0ELb0EEENS1_36VarlenDynamicPersistentTileSchedulerILi128ELi96ELi256ELi32ELb0ELb0ELb1ELb0ELb1ELb1EEEEEEEEEvNT_6ParamsE,"",@"SHT_CUDA_INFO"
	.sectionflags	@""
	.align	4


	//----- nvinfo : EIATTR_CUDA_API_VERSION
	.align		4
        /*0000*/ 	.byte	0x04, 0x37
        /*0002*/ 	.short	(.L_156 - .L_155)
.L_155:
        /*0004*/ 	.word	0x00000082


	//----- nvinfo : EIATTR_KPARAM_INFO
	.align		4
.L_156:
        /*0008*/ 	.byte	0x04, 0x17
        /*000a*/ 	.short	(.L_158 - .L_157)
.L_157:
        /*000c*/ 	.word	0x00000000
        /*0010*/ 	.short	0x0000
        /*0012*/ 	.short	0x0000
        /*0014*/ 	.byte	0x00, 0xf0, 0x01, 0x28


	//----- nvinfo : EIATTR_SPARSE_MMA_MASK
	.align		4
.L_158:
        /*0018*/ 	.byte	0x03, 0x50
        /*001a*/ 	.short	0x0000


	//----- nvinfo : EIATTR_MAXREG_COUNT
	.align		4
        /*001c*/ 	.byte	0x03, 0x1b
        /*001e*/ 	.short	0x00a8


	//----- nvinfo : EIATTR_MERCURY_ISA_VERSION
	.align		4
        /*0020*/ 	.byte	0x03, 0x5f
        /*0022*/ 	.short	0x0101


	//----- nvinfo : EIATTR_VRC_CTA_INIT_COUNT
	.align		4
        /*0024*/ 	.byte	0x02, 0x4a
	.zero		1
	.zero		1


	//----- nvinfo : EIATTR_EXIT_INSTR_OFFSETS
	.align		4
        /*0028*/ 	.byte	0x04, 0x1c
        /*002a*/ 	.short	(.L_160 - .L_159)


	//   ....[0]....
.L_159:
        /*002c*/ 	.word	0x00000010


	//----- nvinfo : EIATTR_MAX_THREADS
	.align		4
.L_160:
        /*0030*/ 	.byte	0x04, 0x05
        /*0032*/ 	.short	(.L_162 - .L_161)
.L_161:
        /*0034*/ 	.word	0x00000180
        /*0038*/ 	.word	0x00000001
        /*003c*/ 	.word	0x00000001


	//----- nvinfo : EIATTR_CBANK_PARAM_SIZE
	.align		4
.L_162:
        /*0040*/ 	.byte	0x03, 0x19
        /*0042*/ 	.short	0x0a00


	//----- nvinfo : EIATTR_PARAM_CBANK
	.align		4
        /*0044*/ 	.byte	0x04, 0x0a
        /*0046*/ 	.short	(.L_164 - .L_163)
	.align		4
.L_163:
        /*0048*/ 	.word	index@(.nv.constant0._ZN7cutlass13device_kernelIN5flash11enable_sm90INS1_16FlashAttnFwdSm90INS1_25CollectiveMainloopFwdSm90ILi2EN4cute5tupleIJNS5_1CILi1EEES8_S8_EEENS6_IJNS7_ILi128EEENS7_ILi96EEENS7_ILi64EEEEEELi256ENS_6half_tEfNS_4arch4Sm90ELb0ELb0ELb1ELb1ELb0ELb1ELb0ELb1ELb0ELb0ELb0ELb0EEENS1_21CollectiveEpilogueFwdINS6_IJSA_NS7_ILi256EEESB_EEES9_SE_SG_Li256ELb1ELb0ELb0ELb0EEENS1_36VarlenDynamicPersistentTileSchedulerILi128ELi96ELi256ELi32ELb0ELb0ELb1ELb0ELb1ELb1EEEEEEEEEvNT_6ParamsE)
        /*004c*/ 	.short	0x0380
        /*004e*/ 	.short	0x0a00


	//----- nvinfo : EIATTR_SW_WAR
	.align		4
.L_164:
        /*0050*/ 	.byte	0x04, 0x36
        /*0052*/ 	.short	(.L_166 - .L_165)
.L_165:
        /*0054*/ 	.word	0x00000008
.L_166:


//--------------------- .nv.info._ZN7cutlass13device_kernelIN5flash11enable_sm90INS1_16FlashAttnFwdSm90INS1_25CollectiveMainloopFwdSm90ILi2EN4cute5tupleIJNS5_1CILi1EEES8_S8_EEENS6_IJNS7_ILi128EEENS7_ILi96EEENS7_ILi64EEEEEELi256ENS_6half_tEfNS_4arch4Sm90ELb0ELb0ELb1ELb1ELb0ELb0ELb1ELb1ELb0ELb0ELb0ELb0EEENS1_21CollectiveEpilogueFwdINS6_IJSA_NS7_ILi256EEESB_EEES9_SE_SG_Li256ELb1ELb0ELb0ELb0EEENS1_36VarlenDynamicPersistentTileSchedulerILi128ELi96ELi256ELi32ELb0ELb0ELb1ELb0ELb1ELb1EEEEEEEEEvNT_6ParamsE --------------------------
	.section	.nv.info._ZN7cutlass13device_kernelIN5flash11enable_sm90INS1_16FlashAttnFwdSm90INS1_25CollectiveMainloopFwdSm90ILi2EN4cute5tupleIJNS5_1CILi1EEES8_S8_EEENS6_IJNS7_ILi128EEENS7_ILi96EEENS7_ILi64EEEEEELi256ENS_6half_tEfNS_4arch4Sm90ELb0ELb0ELb1ELb1ELb0ELb0ELb1ELb1ELb0ELb0ELb0ELb0EEENS1_21CollectiveEpilogueFwdINS6_IJSA_NS7_ILi256EEESB_EEES9_SE_SG_Li256ELb1ELb0ELb0ELb0EEENS1_36VarlenDynamicPersistentTileSchedulerILi128ELi96ELi256ELi32ELb0ELb0ELb1ELb0ELb1ELb1EEEEEEEEEvNT_6ParamsE,"",@"SHT_CUDA_INFO"
	.sectionflags	@""
	.align	4


	//----- nvinfo : EIATTR_CUDA_API_VERSION
	.align		4
        /*0000*/ 	.byte	0x04, 0x37
        /*0002*/ 	.short	(.L_168 - .L_167)
.L_167:
        /*0004*/ 	.word	0x00000082


	//----- nvinfo : EIATTR_KPARAM_INFO
	.align		4
.L_168:
        /*0008*/ 	.byte	0x04, 0x17
        /*000a*/ 	.short	(.L_170 - .L_169)
.L_169:
        /*000c*/ 	.word	0x00000000
        /*0010*/ 	.short	0x0000
        /*0012*/ 	.short	0x0000
        /*0014*/ 	.byte	0x00, 0xf0, 0x01, 0x2c


	//----- nvinfo : EIATTR_SPARSE_MMA_MASK
	.align		4
.L_170:
        /*0018*/ 	.byte	0x03, 0x50
        /*001a*/ 	.short	0x0000


	//----- nvinfo : EIATTR_MAXREG_COUNT
	.align		4
        /*001c*/ 	.byte	0x03, 0x1b
        /*001e*/ 	.short	0x00a8


	//----- nvinfo : EIATTR_MERCURY_ISA_VERSION
	.align		4
        /*0020*/ 	.byte	0x03, 0x5f
        /*0022*/ 	.short	0x0101


	//----- nvinfo : EIATTR_VRC_CTA_INIT_COUNT
	.align		4
        /*0024*/ 	.byte	0x02, 0x4a
	.zero		1
	.zero		1


	//----- nvinfo : EIATTR_EXIT_INSTR_OFFSETS
	.align		4
        /*0028*/ 	.byte	0x04, 0x1c
        /*002a*/ 	.short	(.L_172 - .L_171)


	//   ....[0]....
.L_171:
        /*002c*/ 	.word	0x00000010


	//----- nvinfo : EIATTR_MAX_THREADS
	.align		4
.L_172:
        /*0030*/ 	.byte	0x04, 0x05
        /*0032*/ 	.short	(.L_174 - .L_173)
.L_173:
        /*0034*/ 	.word	0x00000180
        /*0038*/ 	.word	0x00000001
        /*003c*/ 	.word	0x00000001


	//----- nvinfo : EIATTR_CBANK_PARAM_SIZE
	.align		4
.L_174:
        /*0040*/ 	.byte	0x03, 0x19
        /*0042*/ 	.short	0x0b00


	//----- nvinfo : EIATTR_PARAM_CBANK
	.align		4
        /*0044*/ 	.byte	0x04, 0x0a
        /*0046*/ 	.short	(.L_176 - .L_175)
	.align		4
.L_175:
        /*0048*/ 	.word	index@(.nv.constant0._ZN7cutlass13device_kernelIN5flash11enable_sm90INS1_16FlashAttnFwdSm90INS1_25CollectiveMainloopFwdSm90ILi2EN4cute5tupleIJNS5_1CILi1EEES8_S8_EEENS6_IJNS7_ILi128EEENS7_ILi96EEENS7_ILi64EEEEEELi256ENS_6half_tEfNS_4arch4Sm90ELb0ELb0ELb1ELb1ELb0ELb0ELb1ELb1ELb0ELb0ELb0ELb0EEENS1_21CollectiveEpilogueFwdINS6_IJSA_NS7_ILi256EEESB_EEES9_SE_SG_Li256ELb1ELb0ELb0ELb0EEENS1_36VarlenDynamicPersistentTileSchedulerILi128ELi96ELi256ELi32ELb0ELb0ELb1ELb0ELb1ELb1EEEEEEEEEvNT_6ParamsE)
        /*004c*/ 	.short	0x0380
        /*004e*/ 	.short	0x0b00


	//----- nvinfo : EIATTR_SW_WAR
	.align		4
.L_176:
        /*0050*/ 	.byte	0x04, 0x36
        /*0052*/ 	.short	(.L_178 - .L_177)
.L_177:
        /*0054*/ 	.word	0x00000008
.L_178:


//--------------------- .nv.info._ZN7cutlass13device_kernelIN5flash11enable_sm90INS1_16FlashAttnFwdSm90INS1_25CollectiveMainloopFwdSm90ILi2EN4cute5tupleIJNS5_1CILi1EEES8_S8_EEENS6_IJNS7_ILi128EEENS7_ILi96EEENS7_ILi64EEEEEELi256ENS_6half_tEfNS_4arch4Sm90ELb0ELb0ELb1ELb1ELb0ELb1ELb1ELb1ELb0ELb0ELb0ELb0EEENS1_21CollectiveEpilogueFwdINS6_IJSA_NS7_ILi256EEESB_EEES9_SE_SG_Li256ELb1ELb0ELb0ELb0EEENS1_36VarlenDynamicPersistentTileSchedulerILi128ELi96ELi256ELi32ELb0ELb0ELb1ELb0ELb1ELb1EEEEEEEEEvNT_6ParamsE --------------------------
	.section	.nv.info._ZN7cutlass13device_kernelIN5flash11enable_sm90INS1_16FlashAttnFwdSm90INS1_25CollectiveMainloopFwdSm90ILi2EN4cute5tupleIJNS5_1CILi1EEES8_S8_EEENS6_IJNS7_ILi128EEENS7_ILi96EEENS7_ILi64EEEEEELi256ENS_6half_tEfNS_4arch4Sm90ELb0ELb0ELb1ELb1ELb0ELb1ELb1ELb1ELb0ELb0ELb0ELb0EEENS1_21CollectiveEpilogueFwdINS6_IJSA_NS7_ILi256EEESB_EEES9_SE_SG_Li256ELb1ELb0ELb0ELb0EEENS1_36VarlenDynamicPersistentTileSchedulerILi128ELi96ELi256ELi32ELb0ELb0ELb1ELb0ELb1ELb1EEEEEEEEEvNT_6ParamsE,"",@"SHT_CUDA_INFO"
	.sectionflags	@""
	.align	4


	//----- nvinfo : EIATTR_CUDA_API_VERSION
	.align		4
        /*0000*/ 	.byte	0x04, 0x37
        /*0002*/ 	.short	(.L_180 - .L_179)
.L_179:
        /*0004*/ 	.word	0x00000082


	//----- nvinfo : EIATTR_KPARAM_INFO
	.align		4
.L_180:
        /*0008*/ 	.byte	0x04, 0x17
        /*000a*/ 	.short	(.L_182 - .L_181)
.L_181:
        /*000c*/ 	.word	0x00000000
        /*0010*/ 	.short	0x0000
        /*0012*/ 	.short	0x0000
        /*0014*/ 	.byte	0x00, 0xf0, 0x01, 0x2c


	//----- nvinfo : EIATTR_SPARSE_MMA_MASK
	.align		4
.L_182:
        /*0018*/ 	.byte	0x03, 0x50
        /*001a*/ 	.short	0x0000


	//----- nvinfo : EIATTR_MAXREG_COUNT
	.align		4
        /*001c*/ 	.byte	0x03, 0x1b
        /*001e*/ 	.short	0x00a8


	//----- nvinfo : EIATTR_MERCURY_ISA_VERSION
	.align		4
        /*0020*/ 	.byte	0x03, 0x5f
        /*0022*/ 	.short	0x0101


	//----- nvinfo : EIATTR_VRC_CTA_INIT_COUNT
	.align		4
        /*0024*/ 	.byte	0x02, 0x4a
	.zero		1
	.zero		1


	//----- nvinfo : EIATTR_EXIT_INSTR_OFFSETS
	.align		4
        /*0028*/ 	.byte	0x04, 0x1c
        /*002a*/ 	.short	(.L_184 - .L_183)


	//   ....[0]....
.L_183:
        /*002c*/ 	.word	0x00000010


	//----- nvinfo : EIATTR_MAX_THREADS
	.align		4
.L_184:
        /*0030*/ 	.byte	0x04, 0x05
        /*0032*/ 	.short	(.L_186 - .L_185)
.L_185:
        /*0034*/ 	.word	0x00000180
        /*0038*/ 	.word	0x00000001
        /*003c*/ 	.word	0x00000001


	//----- nvinfo : EIATTR_CBANK_PARAM_SIZE
	.align		4
.L_186:
        /*0040*/ 	.byte	0x03, 0x19
        /*0042*/ 	.short	0x0b00


	//----- nvinfo : EIATTR_PARAM_CBANK
	.align		4
        /*0044*/ 	.byte	0x04, 0x0a
        /*0046*/ 	.short	(.L_188 - .L_187)
	.align		4
.L_187:
        /*0048*/ 	.word	index@(.nv.constant0._ZN7cutlass13device_kernelIN5flash11enable_sm90INS1_16FlashAttnFwdSm90INS1_25CollectiveMainloopFwdSm90ILi2EN4cute5tupleIJNS5_1CILi1EEES8_S8_EEENS6_IJNS7_ILi128EEENS7_ILi96EEENS7_ILi64EEEEEELi256ENS_6half_tEfNS_4arch4Sm90ELb0ELb0ELb1ELb1ELb0ELb1ELb1ELb1ELb0ELb0ELb0ELb0EEENS1_21CollectiveEpilogueFwdINS6_IJSA_NS7_ILi256EEESB_EEES9_SE_SG_Li256ELb1ELb0ELb0ELb0EEENS1_36VarlenDynamicPersistentTileSchedulerILi128ELi96ELi256ELi32ELb0ELb0ELb1ELb0ELb1ELb1EEEEEEEEEvNT_6ParamsE)
        /*004c*/ 	.short	0x0380
        /*004e*/ 	.short	0x0b00


	//----- nvinfo : EIATTR_SW_WAR
	.align		4
.L_188:
        /*0050*/ 	.byte	0x04, 0x36
        /*0052*/ 	.short	(.L_190 - .L_189)
.L_189:
        /*0054*/ 	.word	0x00000008
.L_190:


//--------------------- .nv.info._ZN7cutlass13device_kernelIN5flash11enable_sm90INS1_16FlashAttnFwdSm90INS1_25CollectiveMainloopFwdSm90ILi2EN4cute5tupleIJNS5_1CILi1EEES8_S8_EEENS6_IJNS7_ILi128EEENS7_ILi96EEENS7_ILi64EEEEEELi256ENS_6half_tEfNS_4arch4Sm90ELb0ELb1ELb1ELb0ELb0ELb0ELb0ELb1ELb0ELb0ELb0ELb0EEENS1_21CollectiveEpilogueFwdINS6_IJSA_NS7_ILi256EEESB_EEES9_SE_SG_Li256ELb0ELb0ELb0ELb0EEENS1_30DynamicPersistentTileSchedulerILi256ELi32ELb0ELb0ELb1EEEEEEEEEvNT_6ParamsE --------------------------
	.section	.nv.info._ZN7cutlass13device_kernelIN5flash11enable_sm90INS1_16FlashAttnFwdSm90INS1_25CollectiveMainloopFwdSm90ILi2EN4cute5tupleIJNS5_1CILi1EEES8_S8_EEENS6_IJNS7_ILi128EEENS7_ILi96EEENS7_ILi64EEEEEELi256ENS_6half_tEfNS_4arch4Sm90ELb0ELb1ELb1ELb0ELb0ELb0ELb0ELb1ELb0ELb0ELb0ELb0EEENS1_21CollectiveEpilogueFwdINS6_IJSA_NS7_ILi256EEESB_EEES9_SE_SG_Li256ELb0ELb0ELb0ELb0EEENS1_30DynamicPersistentTileSchedulerILi256ELi32ELb0ELb0ELb1EEEEEEEEEvNT_6ParamsE,"",@"SHT_CUDA_INFO"
	.sectionflags	@""
	.align	4


	//----- nvinfo : EIATTR_CUDA_API_VERSION
	.align		4
        /*0000*/ 	.byte	0x04, 0x37
        /*0002*/ 	.short	(.L_192 - .L_191)
.L_191:
        /*0004*/ 	.word	0x00000082


	//----- nvinfo : EIATTR_KPARAM_INFO
	.align		4
.L_192:
        /*0008*/ 	.byte	0x04, 0x17
        /*000a*/ 	.short	(.L_194 - .L_193)
.L_193:
        /*000c*/ 	.word	0x00000000
        /*0010*/ 	.short	0x0000
        /*0012*/ 	.short	0x0000
        /*0014*/ 	.byte	0x00, 0xf0, 0x01, 0x2e


	//----- nvinfo : EIATTR_SPARSE_MMA_MASK
	.align		4
.L_194:
        /*0018*/ 	.byte	0x03, 0x50
        /*001a*/ 	.short	0x0000


	//----- nvinfo : EIATTR_MAXREG_COUNT
	.align		4
        /*001c*/ 	.byte	0x03, 0x1b
        /*001e*/ 	.short	0x00a8


	//----- nvinfo : EIATTR_MERCURY_ISA_VERSION
	.align		4
        /*0020*/ 	.byte	0x03, 0x5f
        /*0022*/ 	.short	0x0101


	//----- nvinfo : EIATTR_VRC_CTA_INIT_COUNT
	.align		4
        /*0024*/ 	.byte	0x02, 0x4a
	.zero		1
	.zero		1


	//----- nvinfo : EIATTR_EXIT_INSTR_OFFSETS
	.align		4
        /*0028*/ 	.byte	0x04, 0x1c
        /*002a*/ 	.short	(.L_196 - .L_195)


	//   ....[0]....
.L_195:
        /*002c*/ 	.word	0x00000010


	//----- nvinfo : EIATTR_MAX_THREADS
	.align		4
.L_196:
        /*0030*/ 	.byte	0x04, 0x05
        /*0032*/ 	.short	(.L_198 - .L_197)
.L_197:
        /*0034*/ 	.word	0x00000180
        /*0038*/ 	.word	0x00000001
        /*003c*/ 	.word	0x00000001


	//----- nvinfo : EIATTR_CBANK_PARAM_SIZE
	.align		4
.L_198:
        /*0040*/ 	.byte	0x03, 0x19
        /*0042*/ 	.short	0x0b80


	//----- nvinfo : EIATTR_PARAM_CBANK
	.align		4
        /*0044*/ 	.byte	0x04, 0x0a
        /*0046*/ 	.short	(.L_200 - .L_199)
	.align		4
.L_199:
        /*0048*/ 	.word	index@(.nv.constant0._ZN7cutlass13device_kernelIN5flash11enable_sm90INS1_16FlashAttnFwdSm90INS1_25CollectiveMainloopFwdSm90ILi2EN4cute5tupleIJNS5_1CILi1EEES8_S8_EEENS6_IJNS7_ILi128EEENS7_ILi96EEENS7_ILi64EEEEEELi256ENS_6half_tEfNS_4arch4Sm90ELb0ELb1ELb1ELb0ELb0ELb0ELb0ELb1ELb0ELb0ELb0ELb0EEENS1_21CollectiveEpilogueFwdINS6_IJSA_NS7_ILi256EEESB_EEES9_SE_SG_Li256ELb0ELb0ELb0ELb0EEENS1_30DynamicPersistentTileSchedulerILi256ELi32ELb0ELb0ELb1EEEEEEEEEvNT_6ParamsE)
        /*004c*/ 	.short	0x0380
        /*004e*/ 	.short	0x0b80


	//----- nvinfo : EIATTR_SW_WAR
	.align		4
.L_200:
        /*0050*/ 	.byte	0x04, 0x36
        /*0052*/ 	.short	(.L_202 - .L_201)
.L_201:
        /*0054*/ 	.word	0x00000008
.L_202:


//--------------------- .nv.info._ZN7cutlass13device_kernelIN5flash11enable_sm90INS1_16FlashAttnFwdSm90INS1_25CollectiveMainloopFwdSm90ILi2EN4cute5tupleIJNS5_1CILi1EEES8_S8_EEENS6_IJNS7_ILi128EEENS7_ILi96EEENS7_ILi64EEEEEELi256ENS_6half_tEfNS_4arch4Sm90ELb0ELb1ELb1ELb0ELb0ELb0ELb1ELb1ELb0ELb0ELb0ELb0EEENS1_21CollectiveEpilogueFwdINS6_IJSA_NS7_ILi256EEESB_EEES9_SE_SG_Li256ELb0ELb0ELb0ELb0EEENS1_30DynamicPersistentTileSchedulerILi256ELi32ELb0ELb0ELb1EEEEEEEEEvNT_6ParamsE --------------------------
	.section	.nv.info._ZN7cutlass13device_kernelIN5flash11enable_sm90INS1_16FlashAttnFwdSm90INS1_25CollectiveMainloopFwdSm90ILi2EN4cute5tupleIJNS5_1CILi1EEES8_S8_EEENS6_IJNS7_ILi128EEENS7_ILi96EEENS7_ILi64EEEEEELi256ENS_6half_tEfNS_4arch4Sm90ELb0ELb1ELb1ELb0ELb0ELb0ELb1ELb1ELb0ELb0ELb0ELb0EEENS1_21CollectiveEpilogueFwdINS6_IJSA_NS7_ILi256EEESB_EEES9_SE_SG_Li256ELb0ELb0ELb0ELb0EEENS1_30DynamicPersistentTileSchedulerILi256ELi32ELb0ELb0ELb1EEEEEEEEEvNT_6ParamsE,"",@"SHT_CUDA_INFO"
	.sectionflags	@""
	.align	4


	//----- nvinfo : EIATTR_CUDA_API_VERSION
	.align		4
        /*0000*/ 	.byte	0x04, 0x37
        /*0002*/ 	.short	(.L_204 - .L_203)
.L_203:
        /*0004*/ 	.word	0x00000082


	//----- nvinfo : EIATTR_KPARAM_INFO
	.align		4
.L_204:
        /*0008*/ 	.byte	0x04, 0x17
        /*000a*/ 	.short	(.L_206 - .L_205)
.L_205:
        /*000c*/ 	.word	0x00000000
        /*0010*/ 	.short	0x0000
        /*0012*/ 	.short	0x0000
        /*0014*/ 	.byte	0x00, 0xf0, 0x01, 0x32


	//----- nvinfo : EIATTR_SPARSE_MMA_MASK
	.align		4
.L_206:
        /*0018*/ 	.byte	0x03, 0x50
        /*001a*/ 	.short	0x0000


	//----- nvinfo : EIATTR_MAXREG_COUNT
	.align		4
        /*001c*/ 	.byte	0x03, 0x1b
        /*001e*/ 	.short	0x00a8


	//----- nvinfo : EIATTR_MERCURY_ISA_VERSION
	.align		4
        /*0020*/ 	.byte	0x03, 0x5f
        /*0022*/ 	.short	0x0101


	//----- nvinfo : EIATTR_VRC_CTA_INIT_COUNT
	.align		4
        /*0024*/ 	.byte	0x02, 0x4a
	.zero		1
	.zero		1


	//----- nvinfo : EIATTR_EXIT_INSTR_OFFSETS
	.align		4
        /*0028*/ 	.byte	0x04, 0x1c
        /*002a*/ 	.short	(.L_208 - .L_207)


	//   ....[0]....
.L_207:
        /*002c*/ 	.word	0x00000010


	//----- nvinfo : EIATTR_MAX_THREADS
	.align		4
.L_208:
        /*0030*/ 	.byte	0x04, 0x05
        /*0032*/ 	.short	(.L_210 - .L_209)
.L_209:
        /*0034*/ 	.word	0x00000180
        /*0038*/ 	.word	0x00000001
        /*003c*/ 	.word	0x00000001


	//----- nvinfo : EIATTR_CBANK_PARAM_SIZE
	.align		4
.L_210:
        /*0040*/ 	.byte	0x03, 0x19
        /*0042*/ 	.short	0x0c80


	//----- nvinfo : EIATTR_PARAM_CBANK
	.align		4
        /*0044*/ 	.byte	0x04, 0x0a
        /*0046*/ 	.short	(.L_212 - .L_211)
	.align		4
.L_211:
        /*0048*/ 	.word	index@(.nv.constant0._ZN7cutlass13device_kernelIN5flash11enable_sm90INS1_16FlashAttnFwdSm90INS1_25CollectiveMainloopFwdSm90ILi2EN4cute5tupleIJNS5_1CILi1EEES8_S8_EEENS6_IJNS7_ILi128EEENS7_ILi96EEENS7_ILi64EEEEEELi256ENS_6half_tEfNS_4arch4Sm90ELb0ELb1ELb1ELb0ELb0ELb0ELb1ELb1ELb0ELb0ELb0ELb0EEENS1_21CollectiveEpilogueFwdINS6_IJSA_NS7_ILi256EEESB_EEES9_SE_SG_Li256ELb0ELb0ELb0ELb0EEENS1_30DynamicPersistentTileSchedulerILi256ELi32ELb0ELb0ELb1EEEEEEEEEvNT_6ParamsE)
        /*004c*/ 	.short	0x0380
        /*004e*/ 	.short	0x0c80


	//----- nvinfo : EIATTR_SW_WAR
	.align		4
.L_212:
        /*0050*/ 	.byte	0x04, 0x36
        /*0052*/ 	.short	(.L_214 - .L_213)
.L_213:
        /*0054*/ 	.word	0x00000008
.L_214:


//--------------------- .nv.info._ZN7cutlass13device_kernelIN5flash11enable_sm90INS1_16FlashAttnFwdSm90INS1_25CollectiveMainloopFwdSm90ILi2EN4cute5tupleIJNS5_1CILi1EEES8_S8_EEENS6_IJNS7_ILi128EEENS7_ILi96EEENS7_ILi64EEEEEELi256ENS_6half_tEfNS_4arch4Sm90ELb0ELb1ELb1ELb1ELb0ELb0ELb0ELb1ELb0ELb0ELb0ELb0EEENS1_21CollectiveEpilogueFwdINS6_IJSA_NS7_ILi256EEESB_EEES9_SE_SG_Li256ELb1ELb0ELb0ELb0EEENS1_36VarlenDynamicPersistentTileSchedulerILi128ELi96ELi256ELi32ELb0ELb0ELb1ELb1ELb0ELb1EEEEEEEEEvNT_6ParamsE --------------------------
	.section	.nv.info._ZN7cutlass13device_kernelIN5flash11enable_sm90INS1_16FlashAttnFwdSm90INS1_25CollectiveMainloopFwdSm90ILi2EN4cute5tupleIJNS5_1CILi1EEES8_S8_EEENS6_IJNS7_ILi128EEENS7_ILi96EEENS7_ILi64EEEEEELi256ENS_6half_tEfNS_4arch4Sm90ELb0ELb1ELb1ELb1ELb0ELb0ELb0ELb1ELb0ELb0ELb0ELb0EEENS1_21CollectiveEpilogueFwdINS6_IJSA_NS7_ILi256EEESB_EEES9_SE_SG_Li256ELb1ELb0ELb0ELb0EEENS1_36VarlenDynamicPersistentTileSchedulerILi128ELi96ELi256ELi32ELb0ELb0ELb1ELb1ELb0ELb1EEEEEEEEEvNT_6ParamsE,"",@"SHT_CUDA_INFO"
	.sectionflags	@""
	.align	4


	//----- nvinfo : EIATTR_CUDA_API_VERSION
	.align		4
        /*0000*/ 	.byte	0x04, 0x37
        /*0002*/ 	.short	(.L_216 - .L_215)
.L_215:
        /*0004*/ 	.word	0x00000082


	//----- nvinfo : EIATTR_KPARAM_INFO
	.align		4
.L_216:
        /*0008*/ 	.byte	0x04, 0x17
        /*000a*/ 	.short	(.L_218 - .L_217)
.L_217:
        /*000c*/ 	.word	0x00000000
        /*0010*/ 	.short	0x0000
        /*0012*/ 	.short	0x0000
        /*0014*/ 	.byte	0x00, 0xf0, 0x01, 0x28


	//----- nvinfo : EIATTR_SPARSE_MMA_MASK
	.align		4
.L_218:
        /*0018*/ 	.byte	0x03, 0x50
        /*001a*/ 	.short	0x0000


	//----- nvinfo : EIATTR_MAXREG_COUNT
	.align		4
        /*001c*/ 	.byte	0x03, 0x1b
        /*001e*/ 	.short	0x00a8


	//----- nvinfo : EIATTR_MERCURY_ISA_VERSION
	.align		4
        /*0020*/ 	.byte	0x03, 0x5f
        /*0022*/ 	.short	0x0101


	//----- nvinfo : EIATTR_VRC_CTA_INIT_COUNT
	.align		4
        /*0024*/ 	.byte	0x02, 0x4a
	.zero		1
	.zero		1


	//----- nvinfo : EIATTR_EXIT_INSTR_OFFSETS
	.align		4
        /*0028*/ 	.byte	0x04, 0x1c
        /*002a*/ 	.short	(.L_220 - .L_219)


	//   ....[0]....
.L_219:
        /*002c*/ 	.word	0x00000010


	//----- nvinfo : EIATTR_MAX_THREADS
	.align		4
.L_220:
        /*0030*/ 	.byte	0x04, 0x05
        /*0032*/ 	.short	(.L_222 - .L_221)
.L_221:
        /*0034*/ 	.word	0x00000180
        /*0038*/ 	.word	0x00000001
        /*003c*/ 	.word	0x00000001


	//----- nvinfo : EIATTR_CBANK_PARAM_SIZE
	.align		4
.L_222:
        /*0040*/ 	.byte	0x03, 0x19
        /*0042*/ 	.short	0x0a00


	//----- nvinfo : EIATTR_PARAM_CBANK
	.align		4
        /*0044*/ 	.byte	0x04, 0x0a
        /*0046*/ 	.short	(.L_224 - .L_223)
	.align		4
.L_223:
        /*0048*/ 	.word	index@(.nv.constant0._ZN7cutlass13device_kernelIN5flash11enable_sm90INS1_16FlashAttnFwdSm90INS1_25CollectiveMainloopFwdSm90ILi2EN4cute5tupleIJNS5_1CILi1EEES8_S8_EEENS6_IJNS7_ILi128EEENS7_ILi96EEENS7_ILi64EEEEEELi256ENS_6half_tEfNS_4arch4Sm90ELb0ELb1ELb1ELb1ELb0ELb0ELb0ELb1ELb0ELb0ELb0ELb0EEENS1_21CollectiveEpilogueFwdINS6_IJSA_NS7_ILi256EEESB_EEES9_SE_SG_Li256ELb1ELb0ELb0ELb0EEENS1_36VarlenDynamicPersistentTileSchedulerILi128ELi96ELi256ELi32ELb0ELb0ELb1ELb1ELb0ELb1EEEEEEEEEvNT_6ParamsE)
        /*004c*/ 	.short	0x0380
        /*004e*/ 	.short	0x0a00


	//----- nvinfo : EIATTR_SW_WAR
	.align		4
.L_224:
        /*0050*/ 	.byte	0x04, 0x36
        /*0052*/ 	.short	(.L_226 - .L_225)
.L_225:
        /*0054*/ 	.word	0x00000008
.L_226:


//--------------------- .nv.info._ZN7cutlass13device_kernelIN5flash11enable_sm90INS1_16FlashAttnFwdSm90INS1_25CollectiveMainloopFwdSm90ILi2EN4cute5tupleIJNS5_1CILi1EEES8_S8_EEENS6_IJNS7_ILi128EEENS7_ILi96EEENS7_ILi64EEEEEELi256ENS_6half_tEfNS_4arch4Sm90ELb0ELb1ELb1ELb1ELb0ELb1ELb0ELb1ELb0ELb0ELb0ELb0EEENS1_21CollectiveEpilogueFwdINS6_IJSA_NS7_ILi256EEESB_EEES9_SE_SG_Li256ELb1ELb0ELb0ELb0EEENS1_36VarlenDynamicPersistentTileSchedulerILi128ELi96ELi256ELi32ELb0ELb0ELb1ELb1ELb0ELb1EEEEEEEEEvNT_6ParamsE --------------------------
	.section	.nv.info._ZN7cutlass13device_kernelIN5flash11enable_sm90INS1_16FlashAttnFwdSm90INS1_25CollectiveMainloopFwdSm90ILi2EN4cute5tupleIJNS5_1CILi1EEES8_S8_EEENS6_IJNS7_ILi128EEENS7_ILi96EEENS7_ILi64EEEEEELi256ENS_6half_tEfNS_4arch4Sm90ELb0ELb1ELb1ELb1ELb0ELb1ELb0ELb1ELb0ELb0ELb0ELb0EEENS1_21CollectiveEpilogueFwdINS6_IJSA_NS7_ILi256EEESB_EEES9_SE_SG_Li256ELb1ELb0ELb0ELb0EEENS1_36VarlenDynamicPersistentTileSchedulerILi128ELi96ELi256ELi32ELb0ELb0ELb1ELb1ELb0ELb1EEEEEEEEEvNT_6ParamsE,"",@"SHT_CUDA_INFO"
	.sectionflags	@""
	.align	4


	//----- nvinfo : EIATTR_CUDA_API_VERSION
	.align		4
        /*0000*/ 	.byte	0x04, 0x37
        /*0002*/ 	.short	(.L_228 - .L_227)
.L_227:
        /*0004*/ 	.word	0x00000082


	//----- nvinfo : EIATTR_KPARAM_INFO
	.align		4
.L_228:
        /*0008*/ 	.byte	0x04, 0x17
        /*000a*/ 	.short	(.L_230 - .L_229)
.L_229:
        /*000c*/ 	.word	0x00000000
        /*0010*/ 	.short	0x0000
        /*0012*/ 	.short	0x0000
        /*0014*/ 	.byte	0x00, 0xf0, 0x01, 0x28


	//----- nvinfo : EIATTR_SPARSE_MMA_MASK
	.align		4
.L_230:
        /*0018*/ 	.byte	0x03, 0x50
        /*001a*/ 	.short	0x0000


	//----- nvinfo : EIATTR_MAXREG_COUNT
	.align		4
        /*001c*/ 	.byte	0x03, 0x1b
        /*001e*/ 	.short	0x00a8


	//----- nvinfo : EIATTR_MERCURY_ISA_VERSION
	.align		4
        /*0020*/ 	.byte	0x03, 0x5f
        /*0022*/ 	.short	0x0101


	//----- nvinfo : EIATTR_VRC_CTA_INIT_COUNT
	.align		4
        /*0024*/ 	.byte	0x02, 0x4a
	.zero		1
	.zero		1


	//----- nvinfo : EIATTR_EXIT_INSTR_OFFSETS
	.align		4
        /*0028*/ 	.byte	0x04, 0x1c
        /*002a*/ 	.short	(.L_232 - .L_231)


	//   ....[0]....
.L_231:
        /*002c*/ 	.word	0x00000010


	//----- nvinfo : EIATTR_MAX_THREADS
	.align		4
.L_232:
        /*0030*/ 	.byte	0x04, 0x05
        /*0032*/ 	.short	(.L_234 - .L_233)
.L_233:
        /*0034*/ 	.word	0x00000180
        /*0038*/ 	.word	0x00000001
        /*003c*/ 	.word	0x00000001


	//----- nvinfo : EIATTR_CBANK_PARAM_SIZE
	.align		4
.L_234:
        /*0040*/ 	.byte	0x03, 0x19
        /*0042*/ 	.short	0x0a00


	//----- nvinfo : EIATTR_PARAM_CBANK
	.align		4
        /*0044*/ 	.byte	0x04, 0x0a
        /*0046*/ 	.short	(.L_236 - .L_235)
	.align		4
.L_235:
        /*0048*/ 	.word	index@(.nv.constant0._ZN7cutlass13device_kernelIN5flash11enable_sm90INS1_16FlashAttnFwdSm90INS1_25CollectiveMainloopFwdSm90ILi2EN4cute5tupleIJNS5_1CILi1EEES8_S8_EEENS6_IJNS7_ILi128EEENS7_ILi96EEENS7_ILi64EEEEEELi256ENS_6half_tEfNS_4arch4Sm90ELb0ELb1ELb1ELb1ELb0ELb1ELb0ELb1ELb0ELb0ELb0ELb0EEENS1_21CollectiveEpilogueFwdINS6_IJSA_NS7_ILi256EEESB_EEES9_SE_SG_Li256ELb1ELb0ELb0ELb0EEENS1_36VarlenDynamicPersistentTileSchedulerILi128ELi96ELi256ELi32ELb0ELb0ELb1ELb1ELb0ELb1EEEEEEEEEvNT_6ParamsE)
        /*004c*/ 	.short	0x0380
        /*004e*/ 	.short	0x0a00


	//----- nvinfo : EIATTR_SW_WAR
	.align		4
.L_236:
        /*0050*/ 	.byte	0x04, 0x36
        /*0052*/ 	.short	(.L_238 - .L_237)
.L_237:
        /*0054*/ 	.word	0x00000008
.L_238:


//--------------------- .nv.info._ZN7cutlass13device_kernelIN5flash11enable_sm90INS1_16FlashAttnFwdSm90INS1_25CollectiveMainloopFwdSm90ILi2EN4cute5tupleIJNS5_1CILi1EEES8_S8_EEENS6_IJNS7_ILi128EEENS7_ILi96EEENS7_ILi64EEEEEELi256ENS_6half_tEfNS_4arch4Sm90ELb0ELb1ELb1ELb1ELb0ELb0ELb1ELb1ELb0ELb0ELb0ELb0EEENS1_21CollectiveEpilogueFwdINS6_IJSA_NS7_ILi256EEESB_EEES9_SE_SG_Li256ELb1ELb0ELb0ELb0EEENS1_36VarlenDynamicPersistentTileSchedulerILi128ELi96ELi256ELi32ELb0ELb0ELb1ELb1ELb0ELb1EEEEEEEEEvNT_6ParamsE --------------------------
	.section	.nv.info._ZN7cutlass13device_kernelIN5flash11enable_sm90INS1_16FlashAttnFwdSm90INS1_25CollectiveMainloopFwdSm90ILi2EN4cute5tupleIJNS5_1CILi1EEES8_S8_EEENS6_IJNS7_ILi128EEENS7_ILi96EEENS7_ILi64EEEEEELi256ENS_6half_tEfNS_4arch4Sm90ELb0ELb1ELb1ELb1ELb0ELb0ELb1ELb1ELb0ELb0ELb0ELb0EEENS1_21CollectiveEpilogueFwdINS6_IJSA_NS7_ILi256EEESB_EEES9_SE_SG_Li256ELb1ELb0ELb0ELb0EEENS1_36VarlenDynamicPersistentTileSchedulerILi128ELi96ELi256ELi32ELb0ELb0ELb1ELb1ELb0ELb1EEEEEEEEEvNT_6ParamsE,"",@"SHT_CUDA_INFO"
	.sectionflags	@""
	.align	4


	//----- nvinfo : EIATTR_CUDA_API_VERSION
	.align		4
        /*0000*/ 	.byte	0x04, 0x37
        /*0002*/ 	.short	(.L_240 - .L_239)
.L_239:
        /*0004*/ 	.word	0x00000082


	//----- nvinfo : EIATTR_KPARAM_INFO
	.align		4
.L_240:
        /*0008*/ 	.byte	0x04, 0x17
        /*000a*/ 	.short	(.L_242 - .L_241)
.L_241:
        /*000c*/ 	.word	0x00000000
        /*0010*/ 	.short	0x0000
        /*0012*/ 	.short	0x0000
        /*0014*/ 	.byte	0x00, 0xf0, 0x01, 0x2c


	//----- nvinfo : EIATTR_SPARSE_MMA_MASK
	.align		4
.L_242:
        /*0018*/ 	.byte	0x03, 0x50
        /*001a*/ 	.short	0x0000


	//----- nvinfo : EIATTR_MAXREG_COUNT
	.align		4
        /*001c*/ 	.byte	0x03, 0x1b
        /*001e*/ 	.short	0x00a8


	//----- nvinfo : EIATTR_MERCURY_ISA_VERSION
	.align		4
        /*0020*/ 	.byte	0x03, 0x5f
        /*0022*/ 	.short	0x0101


	//----- nvinfo : EIATTR_VRC_CTA_INIT_COUNT
	.align		4
        /*0024*/ 	.byte	0x02, 0x4a
	.zero		1
	.zero		1


	//----- nvinfo : EIATTR_EXIT_INSTR_OFFSETS
	.align		4
        /*0028*/ 	.byte	0x04, 0x1c
        /*002a*/ 	.short	(.L_244 - .L_243)


	//   ....[0]....
.L_243:
        /*002c*/ 	.word	0x00000010


	//----- nvinfo : EIATTR_MAX_THREADS
	.align		4
.L_244:
        /*0030*/ 	.byte	0x04, 0x05
        /*0032*/ 	.short	(.L_246 - .L_245)
.L_245:
        /*0034*/ 	.word	0x00000180
        /*0038*/ 	.word	0x00000001
        /*003c*/ 	.word	0x00000001


	//----- nvinfo : EIATTR_CBANK_PARAM_SIZE
	.align		4
.L_246:
        /*0040*/ 	.byte	0x03, 0x19
        /*0042*/ 	.short	0x0b00


	//----- nvinfo : EIATTR_PARAM_CBANK
	.align		4
        /*0044*/ 	.byte	0x04, 0x0a
        /*0046*/ 	.short	(.L_248 - .L_247)
	.align		4
.L_247:
        /*0048*/ 	.word	index@(.nv.constant0._ZN7cutlass13device_kernelIN5flash11enable_sm90INS1_16FlashAttnFwdSm90INS1_25CollectiveMainloopFwdSm90ILi2EN4cute5tupleIJNS5_1CILi1EEES8_S8_EEENS6_IJNS7_ILi128EEENS7_ILi96EEENS7_ILi64EEEEEELi256ENS_6half_tEfNS_4arch4Sm90ELb0ELb1ELb1ELb1ELb0ELb0ELb1ELb1ELb0ELb0ELb0ELb0EEENS1_21CollectiveEpilogueFwdINS6_IJSA_NS7_ILi256EEESB_EEES9_SE_SG_Li256ELb1ELb0ELb0ELb0EEENS1_36VarlenDynamicPersistentTileSchedulerILi128ELi96ELi256ELi32ELb0ELb0ELb1ELb1ELb0ELb1EEEEEEEEEvNT_6ParamsE)
        /*004c*/ 	.short	0x0380
        /*004e*/ 	.short	0x0b00


	//----- nvinfo : EIATTR_SW_WAR
	.align		4
.L_248:
        /*0050*/ 	.byte	0x04, 0x36
        /*0052*/ 	.short	(.L_250 - .L_249)
.L_249:
        /*0054*/ 	.word	0x00000008
.L_250:


//--------------------- .nv.info._ZN7cutlass13device_kernelIN5flash11enable_sm90INS1_16FlashAttnFwdSm90INS1_25CollectiveMainloopFwdSm90ILi2EN4cute5tupleIJNS5_1CILi1EEES8_S8_EEENS6_IJNS7_ILi128EEENS7_ILi96EEENS7_ILi64EEEEEELi256ENS_6half_tEfNS_4arch4Sm90ELb0ELb1ELb1ELb1ELb0ELb1ELb1ELb1ELb0ELb0ELb0ELb0EEENS1_21CollectiveEpilogueFwdINS6_IJSA_NS7_ILi256EEESB_EEES9_SE_SG_Li256ELb1ELb0ELb0ELb0EEENS1_36VarlenDynamicPersistentTileSchedulerILi128ELi96ELi256ELi32ELb0ELb0ELb1ELb1ELb0ELb1EEEEEEEEEvNT_6ParamsE --------------------------
	.section	.nv.info._ZN7cutlass13device_kernelIN5flash11enable_sm90INS1_16FlashAttnFwdSm90INS1_25CollectiveMainloopFwdSm90ILi2EN4cute5tupleIJNS5_1CILi1EEES8_S8_EEENS6_IJNS7_ILi128EEENS7_ILi96EEENS7_ILi64EEEEEELi256ENS_6half_tEfNS_4arch4Sm90ELb0ELb1ELb1ELb1ELb0ELb1ELb1ELb1ELb0ELb0ELb0ELb0EEENS1_21CollectiveEpilogueFwdINS6_IJSA_NS7_ILi256EEESB_EEES9_SE_SG_Li256ELb1ELb0ELb0ELb0EEENS1_36VarlenDynamicPersistentTileSchedulerILi128ELi96ELi256ELi32ELb0ELb0ELb1ELb1ELb0ELb1EEEEEEEEEvNT_6ParamsE,"",@"SHT_CUDA_INFO"
	.sectionflags	@""
	.align	4


	//----- nvinfo : EIATTR_CUDA_API_VERSION
	.align		4
        /*0000*/ 	.byte	0x04, 0x37
        /*0002*/ 	.short	(.L_252 - .L_251)
.L_251:
        /*0004*/ 	.word	0x00000082


	//----- nvinfo : EIATTR_KPARAM_INFO
	.align		4
.L_252:
        /*0008*/ 	.byte	0x04, 0x17
        /*000a*/ 	.short	(.L_254 - .L_253)
.L_253:
        /*000c*/ 	.word	0x00000000
        /*0010*/ 	.short	0x0000
        /*0012*/ 	.short	0x0000
        /*0014*/ 	.byte	0x00, 0xf0, 0x01, 0x2c


	//----- nvinfo : EIATTR_SPARSE_MMA_MASK
	.align		4
.L_254:
        /*0018*/ 	.byte	0x03, 0x50
        /*001a*/ 	.short	0x0000


	//----- nvinfo : EIATTR_MAXREG_COUNT
	.align		4
        /*001c*/ 	.byte	0x03, 0x1b
        /*001e*/ 	.short	0x00a8


	//----- nvinfo : EIATTR_MERCURY_ISA_VERSION
	.align		4
        /*0020*/ 	.byte	0x03, 0x5f
        /*0022*/ 	.short	0x0101


	//----- nvinfo : EIATTR_VRC_CTA_INIT_COUNT
	.align		4
        /*0024*/ 	.byte	0x02, 0x4a
	.zero		1
	.zero		1


	//----- nvinfo : EIATTR_EXIT_INSTR_OFFSETS
	.align		4
        /*0028*/ 	.byte	0x04, 0x1c
        /*002a*/ 	.short	(.L_256 - .L_255)


	//   ....[0]....
.L_255:
        /*002c*/ 	.word	0x00000010


	//----- nvinfo : EIATTR_MAX_THREADS
	.align		4
.L_256:
        /*0030*/ 	.byte	0x04, 0x05
        /*0032*/ 	.short	(.L_258 - .L_257)
.L_257:
        /*0034*/ 	.word	0x00000180
        /*0038*/ 	.word	0x00000001
        /*003c*/ 	.word	0x00000001


	//----- nvinfo : EIATTR_CBANK_PARAM_SIZE
	.align		4
.L_258:
        /*0040*/ 	.byte	0x03, 0x19
        /*0042*/ 	.short	0x0b00


	//----- nvinfo : EIATTR_PARAM_CBANK
	.align		4
        /*0044*/ 	.byte	0x04, 0x0a
        /*0046*/ 	.short	(.L_260 - .L_259)
	.align		4
.L_259:
        /*0048*/ 	.word	index@(.nv.constant0._ZN7cutlass13device_kernelIN5flash11enable_sm90INS1_16FlashAttnFwdSm90INS1_25CollectiveMainloopFwdSm90ILi2EN4cute5tupleIJNS5_1CILi1EEES8_S8_EEENS6_IJNS7_ILi128EEENS7_ILi96EEENS7_ILi64EEEEEELi256ENS_6half_tEfNS_4arch4Sm90ELb0ELb1ELb1ELb1ELb0ELb1ELb1ELb1ELb0ELb0ELb0ELb0EEENS1_21CollectiveEpilogueFwdINS6_IJSA_NS7_ILi256EEESB_EEES9_SE_SG_Li256ELb1ELb0ELb0ELb0EEENS1_36VarlenDynamicPersistentTileSchedulerILi128ELi96ELi256ELi32ELb0ELb0ELb1ELb1ELb0ELb1EEEEEEEEEvNT_6ParamsE)
        /*004c*/ 	.short	0x0380
        /*004e*/ 	.short	0x0b00


	//----- nvinfo : EIATTR_SW_WAR
	.align		4
.L_260:
        /*0050*/ 	.byte	0x04, 0x36
        /*0052*/ 	.short	(.L_262 - .L_261)
.L_261:
        /*0054*/ 	.word	0x00000008
.L_262:


//--------------------- .nv.info._ZN7cutlass13device_kernelIN5flash11enable_sm90INS1_16FlashAttnFwdSm90INS1_25CollectiveMainloopFwdSm90ILi2EN4cute5tupleIJNS5_1CILi1EEES8_S8_EEENS6_IJNS7_ILi128EEENS7_ILi96EEENS7_ILi64EEEEEELi256ENS_6half_tEfNS_4arch4Sm90ELb1ELb0ELb1ELb0ELb0ELb0ELb0ELb1ELb0ELb0ELb0ELb0EEENS1_21CollectiveEpilogueFwdINS6_IJSA_NS7_ILi256EEESB_EEES9_SE_SG_Li256ELb0ELb0ELb0ELb0EEENS1_30DynamicPersistentTileSchedulerILi256ELi32ELb0ELb0ELb1EEEEEEEEEvNT_6ParamsE --------------------------
	.section	.nv.info._ZN7cutlass13device_kernelIN5flash11enable_sm90INS1_16FlashAttnFwdSm90INS1_25CollectiveMainloopFwdSm90ILi2EN4cute5tupleIJNS5_1CILi1EEES8_S8_EEENS6_IJNS7_ILi128EEENS7_ILi96EEENS7_ILi64EEEEEELi256ENS_6half_tEfNS_4arch4Sm90ELb1ELb0ELb1ELb0ELb0ELb0ELb0ELb1ELb0ELb0ELb0ELb0EEENS1_21CollectiveEpilogueFwdINS6_IJSA_NS7_ILi256EEESB_EEES9_SE_SG_Li256ELb0ELb0ELb0ELb0EEENS1_30DynamicPersistentTileSchedulerILi256ELi32ELb0ELb0ELb1EEEEEEEEEvNT_6ParamsE,"",@"SHT_CUDA_INFO"
	.sectionflags	@""
	.align	4


	//----- nvinfo : EIATTR_CUDA_API_VERSION
	.align		4
        /*0000*/ 	.byte	0x04, 0x37
        /*0002*/ 	.short	(.L_264 - .L_263)
.L_263:
        /*0004*/ 	.word	0x00000082


	//----- nvinfo : EIATTR_KPARAM_INFO
	.align		4
.L_264:
        /*0008*/ 	.byte	0x04, 0x17
        /*000a*/ 	.short	(.L_266 - .L_265)
.L_265:
        /*000c*/ 	.word	0x00000000
        /*0010*/ 	.short	0x0000
        /*0012*/ 	.short	0x0000
        /*0014*/ 	.byte	0x00, 0xf0, 0x01, 0x2e


	//----- nvinfo : EIATTR_SPARSE_MMA_MASK
	.align		4
.L_266:
        /*0018*/ 	.byte	0x03, 0x50
        /*001a*/ 	.short	0x0000


	//----- nvinfo : EIATTR_MAXREG_COUNT
	.align		4
        /*001c*/ 	.byte	0x03, 0x1b
        /*001e*/ 	.short	0x00a8


	//----- nvinfo : EIATTR_MERCURY_ISA_VERSION
	.align		4
        /*0020*/ 	.byte	0x03, 0x5f
        /*0022*/ 	.short	0x0101


	//----- nvinfo : EIATTR_VRC_CTA_INIT_COUNT
	.align		4
        /*0024*/ 	.byte	0x02, 0x4a
	.zero		1
	.zero		1


	//----- nvinfo : EIATTR_EXIT_INSTR_OFFSETS
	.align		4
        /*0028*/ 	.byte	0x04, 0x1c
        /*002a*/ 	.short	(.L_268 - .L_267)


	//   ....[0]....
.L_267:
        /*002c*/ 	.word	0x00000010


	//----- nvinfo : EIATTR_MAX_THREADS
	.align		4
.L_268:
        /*0030*/ 	.byte	0x04, 0x05
        /*0032*/ 	.short	(.L_270 - .L_269)
.L_269:
        /*0034*/ 	.word	0x00000180
        /*0038*/ 	.word	0x00000001
        /*003c*/ 	.word	0x00000001


	//----- nvinfo : EIATTR_CBANK_PARAM_SIZE
	.align		4
.L_270:
        /*0040*/ 	.byte	0x03, 0x19
        /*0042*/ 	.short	0x0b80


	//----- nvinfo : EIATTR_PARAM_CBANK
	.align		4
        /*0044*/ 	.byte	0x04, 0x0a
        /*0046*/ 	.short	(.L_272 - .L_271)
	.align		4
.L_271:
        /*0048*/ 	.word	index@(.nv.constant0._ZN7cutlass13device_kernelIN5flash11enable_sm90INS1_16FlashAttnFwdSm90INS1_25CollectiveMainloopFwdSm90ILi2EN4cute5tupleIJNS5_1CILi1EEES8_S8_EEENS6_IJNS7_ILi128EEENS7_ILi96EEENS7_ILi64EEEEEELi256ENS_6half_tEfNS_4arch4Sm90ELb1ELb0ELb1ELb0ELb0ELb0ELb0ELb1ELb0ELb0ELb0ELb0EEENS1_21CollectiveEpilogueFwdINS6_IJSA_NS7_ILi256EEESB_EEES9_SE_SG_Li256ELb0ELb0ELb0ELb0EEENS1_30DynamicPersistentTileSchedulerILi256ELi32ELb0ELb0ELb1EEEEEEEEEvNT_6ParamsE)
        /*004c*/ 	.short	0x0380
        /*004e*/ 	.short	0x0b80


	//----- nvinfo : EIATTR_SW_WAR
	.align		4
.L_272:
        /*0050*/ 	.byte	0x04, 0x36
        /*0052*/ 	.short	(.L_274 - .L_273)
.L_273:
        /*0054*/ 	.word	0x00000008
.L_274:


//--------------------- .nv.info._ZN7cutlass13device_kernelIN5flash11enable_sm90INS1_16FlashAttnFwdSm90INS1_25CollectiveMainloopFwdSm90ILi2EN4cute5tupleIJNS5_1CILi1EEES8_S8_EEENS6_IJNS7_ILi128EEENS7_ILi96EEENS7_ILi64EEEEEELi256ENS_6half_tEfNS_4arch4Sm90ELb1ELb0ELb1ELb0ELb0ELb0ELb1ELb1ELb0ELb0ELb0ELb0EEENS1_21CollectiveEpilogueFwdINS6_IJSA_NS7_ILi256EEESB_EEES9_SE_SG_Li256ELb0ELb0ELb0ELb0EEENS1_30DynamicPersistentTileSchedulerILi256ELi32ELb0ELb0ELb1EEEEEEEEEvNT_6ParamsE --------------------------
	.section	.nv.info._ZN7cutlass13device_kernelIN5flash11enable_sm90INS1_16FlashAttnFwdSm90INS1_25CollectiveMainloopFwdSm90ILi2EN4cute5tupleIJNS5_1CILi1EEES8_S8_EEENS6_IJNS7_ILi128EEENS7_ILi96EEENS7_ILi64EEEEEELi256ENS_6half_tEfNS_4arch4Sm90ELb1ELb0ELb1ELb0ELb0ELb0ELb1ELb1ELb0ELb0ELb0ELb0EEENS1_21CollectiveEpilogueFwdINS6_IJSA_NS7_ILi256EEESB_EEES9_SE_SG_Li256ELb0ELb0ELb0ELb0EEENS1_30DynamicPersistentTileSchedulerILi256ELi32ELb0ELb0ELb1EEEEEEEEEvNT_6ParamsE,"",@"SHT_CUDA_INFO"
	.sectionflags	@""
	.align	4


	//----- nvinfo : EIATTR_CUDA_API_VERSION
	.align		4
        /*0000*/ 	.byte	0x04, 0x37
        /*0002*/ 	.short	(.L_276 - .L_275)
.L_275:
        /*0004*/ 	.word	0x00000082


	//----- nvinfo : EIATTR_KPARAM_INFO
	.align		4
.L_276:
        /*0008*/ 	.byte	0x04, 0x17
        /*000a*/ 	.short	(.L_278 - .L_277)
.L_277:
        /*000c*/ 	.word	0x00000000
        /*0010*/ 	.short	0x0000
        /*0012*/ 	.short	0x0000
        /*0014*/ 	.byte	0x00, 0xf0, 0x01, 0x32


	//----- nvinfo : EIATTR_SPARSE_MMA_MASK
	.align		4
.L_278:
        /*0018*/ 	.byte	0x03, 0x50
        /*001a*/ 	.short	0x0000


	//----- nvinfo : EIATTR_MAXREG_COUNT
	.align		4
        /*001c*/ 	.byte	0x03, 0x1b
        /*001e*/ 	.short	0x00a8


	//----- nvinfo : EIATTR_MERCURY_ISA_VERSION
	.align		4
        /*0020*/ 	.byte	0x03, 0x5f
        /*0022*/ 	.short	0x0101


	//----- nvinfo : EIATTR_VRC_CTA_INIT_COUNT
	.align		4
        /*0024*/ 	.byte	0x02, 0x4a
	.zero		1
	.zero		1


	//----- nvinfo : EIATTR_EXIT_INSTR_OFFSETS
	.align		4
        /*0028*/ 	.byte	0x04, 0x1c
        /*002a*/ 	.short	(.L_280 - .L_279)


	//   ....[0]....
.L_279:
        /*002c*/ 	.word	0x00000010


	//----- nvinfo : EIATTR_MAX_THREADS
	.align		4
.L_280:
        /*0030*/ 	.byte	0x04, 0x05
        /*0032*/ 	.short	(.L_282 - .L_281)
.L_281:
        /*0034*/ 	.word	0x00000180
        /*0038*/ 	.word	0x00000001
        /*003c*/ 	.word	0x00000001


	//----- nvinfo : EIATTR_CBANK_PARAM_SIZE
	.align		4
.L_282:
        /*0040*/ 	.byte	0x03, 0x19
        /*0042*/ 	.short	0x0c80


	//----- nvinfo : EIATTR_PARAM_CBANK
	.align		4
        /*0044*/ 	.byte	0x04, 0x0a
        /*0046*/ 	.short	(.L_284 - .L_283)
	.align		4
.L_283:
        /*0048*/ 	.word	index@(.nv.constant0._ZN7cutlass13device_kernelIN5flash11enable_sm90INS1_16FlashAttnFwdSm90INS1_25CollectiveMainloopFwdSm90ILi2EN4cute5tupleIJNS5_1CILi1EEES8_S8_EEENS6_IJNS7_ILi128EEENS7_ILi96EEENS7_ILi64EEEEEELi256ENS_6half_tEfNS_4arch4Sm90ELb1ELb0ELb1ELb0ELb0ELb0ELb1ELb1ELb0ELb0ELb0ELb0EEENS1_21CollectiveEpilogueFwdINS6_IJSA_NS7_ILi256EEESB_EEES9_SE_SG_Li256ELb0ELb0ELb0ELb0EEENS1_30DynamicPersistentTileSchedulerILi256ELi32ELb0ELb0ELb1EEEEEEEEEvNT_6ParamsE)
        /*004c*/ 	.short	0x0380
        /*004e*/ 	.short	0x0c80


	//----- nvinfo : EIATTR_SW_WAR
	.align		4
.L_284:
        /*0050*/ 	.byte	0x04, 0x36
        /*0052*/ 	.short	(.L_286 - .L_285)
.L_285:
        /*0054*/ 	.word	0x00000008
.L_286:


//--------------------- .nv.info._ZN7cutlass13device_kernelIN5flash11enable_sm90INS1_16FlashAttnFwdSm90INS1_25CollectiveMainloopFwdSm90ILi2EN4cute5tupleIJNS5_1CILi1EEES8_S8_EEENS6_IJNS7_ILi128EEENS7_ILi96EEENS7_ILi64EEEEEELi256ENS_6half_tEfNS_4arch4Sm90ELb1ELb0ELb1ELb1ELb0ELb0ELb0ELb1ELb0ELb0ELb0ELb0EEENS1_21CollectiveEpilogueFwdINS6_IJSA_NS7_ILi256EEESB_EEES9_SE_SG_Li256ELb1ELb0ELb0ELb0EEENS1_36VarlenDynamicPersistentTileSchedulerILi128ELi96ELi256ELi32ELb0ELb0ELb1ELb1ELb1ELb1EEEEEEEEEvNT_6ParamsE --------------------------
	.section	.nv.info._ZN7cutlass13device_kernelIN5flash11enable_sm90INS1_16FlashAttnFwdSm90INS1_25CollectiveMainloopFwdSm90ILi2EN4cute5tupleIJNS5_1CILi1EEES8_S8_EEENS6_IJNS7_ILi128EEENS7_ILi96EEENS7_ILi64EEEEEELi256ENS_6half_tEfNS_4arch4Sm90ELb1ELb0ELb1ELb1ELb0ELb0ELb0ELb1ELb0ELb0ELb0ELb0EEENS1_21CollectiveEpilogueFwdINS6_IJSA_NS7_ILi256EEESB_EEES9_SE_SG_Li256ELb1ELb0ELb0ELb0EEENS1_36VarlenDynamicPersistentTileSchedulerILi128ELi96ELi256ELi32ELb0ELb0ELb1ELb1ELb1ELb1EEEEEEEEEvNT_6ParamsE,"",@"SHT_CUDA_INFO"
	.sectionflags	@""
	.align	4


	//----- nvinfo : EIATTR_CUDA_API_VERSION
	.align		4
        /*0000*/ 	.byte	0x04, 0x37
        /*0002*/ 	.short	(.L_288 - .L_287)
.L_287:
        /*0004*/ 	.word	0x00000082


	//----- nvinfo : EIATTR_KPARAM_INFO
	.align		4
.L_288:
        /*0008*/ 	.byte	0x04, 0x17
        /*000a*/ 	.short	(.L_290 - .L_289)
.L_289:
        /*000c*/ 	.word	0x00000000
        /*0010*/ 	.short	0x0000
        /*0012*/ 	.short	0x0000
        /*0014*/ 	.byte	0x00, 0xf0, 0x01, 0x28


	//----- nvinfo : EIATTR_SPARSE_MMA_MASK
	.align		4
.L_290:
        /*0018*/ 	.byte	0x03, 0x50
        /*001a*/ 	.short	0x0000


	//----- nvinfo : EIATTR_MAXREG_COUNT
	.align		4
        /*001c*/ 	.byte	0x03, 0x1b
        /*001e*/ 	.short	0x00a8


	//----- nvinfo : EIATTR_MERCURY_ISA_VERSION
	.align		4
        /*0020*/ 	.byte	0x03, 0x5f
        /*0022*/ 	.short	0x0101


	//----- nvinfo : EIATTR_VRC_CTA_INIT_COUNT
	.align		4
        /*0024*/ 	.byte	0x02, 0x4a
	.zero		1
	.zero		1


	//----- nvinfo : EIATTR_EXIT_INSTR_OFFSETS
	.align		4
        /*0028*/ 	.byte	0x04, 0x1c
        /*002a*/ 	.short	(.L_292 - .L_291)


	//   ....[0]....
.L_291:
        /*002c*/ 	.word	0x00000010


	//----- nvinfo : EIATTR_MAX_THREADS
	.align		4
.L_292:
        /*0030*/ 	.byte	0x04, 0x05
        /*0032*/ 	.short	(.L_294 - .L_293)
.L_293:
        /*0034*/ 	.word	0x00000180
        /*0038*/ 	.word	0x00000001
        /*003c*/ 	.word	0x00000001


	//----- nvinfo : EIATTR_CBANK_PARAM_SIZE
	.align		4
.L_294:
        /*0040*/ 	.byte	0x03, 0x19
        /*0042*/ 	.short	0x0a00


	//----- nvinfo : EIATTR_PARAM_CBANK
	.align		4
        /*0044*/ 	.byte	0x04, 0x0a
        /*0046*/ 	.short	(.L_296 - .L_295)
	.align		4
.L_295:
        /*0048*/ 	.word	index@(.nv.constant0._ZN7cutlass13device_kernelIN5flash11enable_sm90INS1_16FlashAttnFwdSm90INS1_25CollectiveMainloopFwdSm90ILi2EN4cute5tupleIJNS5_1CILi1EEES8_S8_EEENS6_IJNS7_ILi128EEENS7_ILi96EEENS7_ILi64EEEEEELi256ENS_6half_tEfNS_4arch4Sm90ELb1ELb0ELb1ELb1ELb0ELb0ELb0ELb1ELb0ELb0ELb0ELb0EEENS1_21CollectiveEpilogueFwdINS6_IJSA_NS7_ILi256EEESB_EEES9_SE_SG_Li256ELb1ELb0ELb0ELb0EEENS1_36VarlenDynamicPersistentTileSchedulerILi128ELi96ELi256ELi32ELb0ELb0ELb1ELb1ELb1ELb1EEEEEEEEEvNT_6ParamsE)
        /*004c*/ 	.short	0x0380
        /*004e*/ 	.short	0x0a00


	//----- nvinfo : EIATTR_SW_WAR
	.align		4
.L_296:
        /*0050*/ 	.byte	0x04, 0x36
        /*0052*/ 	.short	(.L_298 - .L_297)
.L_297:
        /*0054*/ 	.word	0x00000008
.L_298:


//--------------------- .nv.info._ZN7cutlass13device_kernelIN5flash11enable_sm90INS1_16FlashAttnFwdSm90INS1_25CollectiveMainloopFwdSm90ILi2EN4cute5tupleIJNS5_1CILi1EEES8_S8_EEENS6_IJNS7_ILi128EEENS7_ILi96EEENS7_ILi64EEEEEELi256ENS_6half_tEfNS_4arch4Sm90ELb1ELb0ELb1ELb1ELb0ELb1ELb0ELb1ELb0ELb0ELb0ELb0EEENS1_21CollectiveEpilogueFwdINS6_IJSA_NS7_ILi256EEESB_EEES9_SE_SG_Li256ELb1ELb0ELb0ELb0EEENS1_36VarlenDynamicPersistentTileSchedulerILi128ELi96ELi256ELi32ELb0ELb0ELb1ELb1ELb1ELb1EEEEEEEEEvNT_6ParamsE --------------------------
	.section	.nv.info._ZN7cutlass13device_kernelIN5flash11enable_sm90INS1_16FlashAttnFwdSm90INS1_25CollectiveMainloopFwdSm90ILi2EN4cute5tupleIJNS5_1CILi1EEES8_S8_EEENS6_IJNS7_ILi128EEENS7_ILi96EEENS7_ILi64EEEEEELi256ENS_6half_tEfNS_4arch4Sm90ELb1ELb0ELb1ELb1ELb0ELb1ELb0ELb1ELb0ELb0ELb0ELb0EEENS1_21CollectiveEpilogueFwdINS6_IJSA_NS7_ILi256EEESB_EEES9_SE_SG_Li256ELb1ELb0ELb0ELb0EEENS1_36VarlenDynamicPersistentTileSchedulerILi128ELi96ELi256ELi32ELb0ELb0ELb1ELb1ELb1ELb1EEEEEEEEEvNT_6ParamsE,"",@"SHT_CUDA_INFO"
	.sectionflags	@""
	.align	4


	//----- nvinfo : EIATTR_CUDA_API_VERSION
	.align		4
        /*0000*/ 	.byte	0x04, 0x37
        /*0002*/ 	.short	(.L_300 - .L_299)
.L_299:
        /*0004*/ 	.word	0x00000082


	//----- nvinfo : EIATTR_KPARAM_INFO
	.align		4
.L_300:
        /*0008*/ 	.byte	0x04, 0x17
        /*000a*/ 	.short	(.L_302 - .L_301)
.L_301:
        /*000c*/ 	.word	0x00000000
        /*0010*/ 	.short	0x0000
        /*0012*/ 	.short	0x0000
        /*0014*/ 	.byte	0x00, 0xf0, 0x01, 0x28


	//----- nvinfo : EIATTR_SPARSE_MMA_MASK
	.align		4
.L_302:
        /*0018*/ 	.byte	0x03, 0x50
        /*001a*/ 	.short	0x0000


	//----- nvinfo : EIATTR_MAXREG_COUNT
	.align		4
        /*001c*/ 	.byte	0x03, 0x1b
        /*001e*/ 	.short	0x00a8


	//----- nvinfo : EIATTR_MERCURY_ISA_VERSION
	.align		4
        /*0020*/ 	.byte	0x03, 0x5f
        /*0022*/ 	.short	0x0101


	//----- nvinfo : EIATTR_VRC_CTA_INIT_COUNT
	.align		4
        /*0024*/ 	.byte	0x02, 0x4a
	.zero		1
	.zero		1


	//----- nvinfo : EIATTR_EXIT_INSTR_OFFSETS
	.align		4
        /*0028*/ 	.byte	0x04, 0x1c
        /*002a*/ 	.short	(.L_304 - .L_303)


	//   ....[0]....
.L_303:
        /*002c*/ 	.word	0x00000010


	//----- nvinfo : EIATTR_MAX_THREADS
	.align		4
.L_304:
        /*0030*/ 	.byte	0x04, 0x05
        /*0032*/ 	.short	(.L_306 - .L_305)
.L_305:
        /*0034*/ 	.word	0x00000180
        /*0038*/ 	.word	0x00000001
        /*003c*/ 	.word	0x00000001


	//----- nvinfo : EIATTR_CBANK_PARAM_SIZE
	.align		4
.L_306:
        /*0040*/ 	.byte	0x03, 0x19
        /*0042*/ 	.short	0x0a00


	//----- nvinfo : EIATTR_PARAM_CBANK
	.align		4
        /*0044*/ 	.byte	0x04, 0x0a
        /*0046*/ 	.short	(.L_308 - .L_307)
	.align		4
.L_307:
        /*0048*/ 	.word	index@(.nv.constant0._ZN7cutlass13device_kernelIN5flash11enable_sm90INS1_16FlashAttnFwdSm90INS1_25CollectiveMainloopFwdSm90ILi2EN4cute5tupleIJNS5_1CILi1EEES8_S8_EEENS6_IJNS7_ILi128EEENS7_ILi96EEENS7_ILi64EEEEEELi256ENS_6half_tEfNS_4arch4Sm90ELb1ELb0ELb1ELb1ELb0ELb1ELb0ELb1ELb0ELb0ELb0ELb0EEENS1_21CollectiveEpilogueFwdINS6_IJSA_NS7_ILi256EEESB_EEES9_SE_SG_Li256ELb1ELb0ELb0ELb0EEENS1_36VarlenDynamicPersistentTileSchedulerILi128ELi96ELi256ELi32ELb0ELb0ELb1ELb1ELb1ELb1EEEEEEEEEvNT_6ParamsE)
        /*004c*/ 	.short	0x0380
        /*004e*/ 	.short	0x0a00


	//----- nvinfo : EIATTR_SW_WAR
	.align		4
.L_308:
        /*0050*/ 	.byte	0x04, 0x36
        /*0052*/ 	.short	(.L_310 - .L_309)
.L_309:
        /*0054*/ 	.word	0x00000008
.L_310:


//--------------------- .nv.info._ZN7cutlass13device_kernelIN5flash11enable_sm90INS1_16FlashAttnFwdSm90INS1_25CollectiveMainloopFwdSm90ILi2EN4cute5tupleIJNS5_1CILi1EEES8_S8_EEENS6_IJNS7_ILi128EEENS7_ILi96EEENS7_ILi64EEEEEELi256ENS_6half_tEfNS_4arch4Sm90ELb1ELb0ELb1ELb1ELb0ELb0ELb1ELb1ELb0ELb0ELb0ELb0EEENS1_21CollectiveEpilogueFwdINS6_IJSA_NS7_ILi256EEESB_EEES9_SE_SG_Li256ELb1ELb0ELb0ELb0EEENS1_36VarlenDynamicPersistentTileSchedulerILi128ELi96ELi256ELi32ELb0ELb0ELb1ELb1ELb1ELb1EEEEEEEEEvNT_6ParamsE --------------------------
	.section	.nv.info._ZN7cutlass13device_kernelIN5flash11enable_sm90INS1_16FlashAttnFwdSm90INS1_25CollectiveMainloopFwdSm90ILi2EN4cute5tupleIJNS5_1CILi1EEES8_S8_EEENS6_IJNS7_ILi128EEENS7_ILi96EEENS7_ILi64EEEEEELi256ENS_6half_tEfNS_4arch4Sm90ELb1ELb0ELb1ELb1ELb0ELb0ELb1ELb1ELb0ELb0ELb0ELb0EEENS1_21CollectiveEpilogueFwdINS6_IJSA_NS7_ILi256EEESB_EEES9_SE_SG_Li256ELb1ELb0ELb0ELb0EEENS1_36VarlenDynamicPersistentTileSchedulerILi128ELi96ELi256ELi32ELb0ELb0ELb1ELb1ELb1ELb1EEEEEEEEEvNT_6ParamsE,"",@"SHT_CUDA_INFO"
	.sectionflags	@""
	.align	4


	//----- nvinfo : EIATTR_CUDA_API_VERSION
	.align		4
        /*0000*/ 	.byte	0x04, 0x37
        /*0002*/ 	.short	(.L_312 - .L_311)
.L_311:
        /*0004*/ 	.word	0x00000082


	//----- nvinfo : EIATTR_KPARAM_INFO
	.align		4
.L_312:
        /*0008*/ 	.byte	0x04, 0x17
        /*000a*/ 	.short	(.L_314 - .L_313)
.L_313:
        /*000c*/ 	.word	0x00000000
        /*0010*/ 	.short	0x0000
        /*0012*/ 	.short	0x0000
        /*0014*/ 	.byte	0x00, 0xf0, 0x01, 0x2c


	//----- nvinfo : EIATTR_SPARSE_MMA_MASK
	.align		4
.L_314:
        /*0018*/ 	.byte	0x03, 0x50
        /*001a*/ 	.short	0x0000


	//----- nvinfo : EIATTR_MAXREG_COUNT
	.align		4
        /*001c*/ 	.byte	0x03, 0x1b
        /*001e*/ 	.short	0x00a8


	//----- nvinfo : EIATTR_MERCURY_ISA_VERSION
	.align		4
        /*0020*/ 	.byte	0x03, 0x5f
        /*0022*/ 	.short	0x0101


	//----- nvinfo : EIATTR_VRC_CTA_INIT_COUNT
	.align		4
        /*0024*/ 	.byte	0x02, 0x4a
	.zero		1
	.zero		1


	//----- nvinfo : EIATTR_EXIT_INSTR_OFFSETS
	.align		4
        /*0028*/ 	.byte	0x04, 0x1c
        /*002a*/ 	.short	(.L_316 - .L_315)


	//   ....[0]....
.L_315:
        /*002c*/ 	.word	0x00000010


	//----- nvinfo : EIATTR_MAX_THREADS
	.align		4
.L_316:
        /*0030*/ 	.byte	0x04, 0x05
        /*0032*/ 	.short	(.L_318 - .L_317)
.L_317:
        /*0034*/ 	.word	0x00000180
        /*0038*/ 	.word	0x00000001
        /*003c*/ 	.word	0x00000001


	//----- nvinfo : EIATTR_CBANK_PARAM_SIZE
	.align		4
.L_318:
        /*0040*/ 	.byte	0x03, 0x19
        /*0042*/ 	.short	0x0b00


	//----- nvinfo : EIATTR_PARAM_CBANK
	.align		4
        /*0044*/ 	.byte	0x04, 0x0a
        /*0046*/ 	.short	(.L_320 - .L_319)
	.align		4
.L_319:
        /*0048*/ 	.word	index@(.nv.constant0._ZN7cutlass13device_kernelIN5flash11enable_sm90INS1_16FlashAttnFwdSm90INS1_25CollectiveMainloopFwdSm90ILi2EN4cute5tupleIJNS5_1CILi1EEES8_S8_EEENS6_IJNS7_ILi128EEENS7_ILi96EEENS7_ILi64EEEEEELi256ENS_6half_tEfNS_4arch4Sm90ELb1ELb0ELb1ELb1ELb0ELb0ELb1ELb1ELb0ELb0ELb0ELb0EEENS1_21CollectiveEpilogueFwdINS6_IJSA_NS7_ILi256EEESB_EEES9_SE_SG_Li256ELb1ELb0ELb0ELb0EEENS1_36VarlenDynamicPersistentTileSchedulerILi128ELi96ELi256ELi32ELb0ELb0ELb1ELb1ELb1ELb1EEEEEEEEEvNT_6ParamsE)
        /*004c*/ 	.short	0x0380
        /*004e*/ 	.short	0x0b00


	//----- nvinfo : EIATTR_SW_WAR
	.align		4
.L_320:
        /*0050*/ 	.byte	0x04, 0x36
        /*0052*/ 	.short	(.L_322 - .L_321)
.L_321:
        /*0054*/ 	.word	0x00000008
.L_322:


//--------------------- .nv.info._ZN7cutlass13device_kernelIN5flash11enable_sm90INS1_16FlashAttnFwdSm90INS1_25CollectiveMainloopFwdSm90ILi2EN4cute5tupleIJNS5_1CILi1EEES8_S8_EEENS6_IJNS7_ILi128EEENS7_ILi96EEENS7_ILi64EEEEEELi256ENS_6half_tEfNS_4arch4Sm90ELb1ELb0ELb1ELb1ELb0ELb1ELb1ELb1ELb0ELb0ELb0ELb0EEENS1_21CollectiveEpilogueFwdINS6_IJSA_NS7_ILi256EEESB_EEES9_SE_SG_Li256ELb1ELb0ELb0ELb0EEENS1_36VarlenDynamicPersistentTileSchedulerILi128ELi96ELi256ELi32ELb0ELb0ELb1ELb1ELb1ELb1EEEEEEEEEvNT_6ParamsE --------------------------
	.section	.nv.info._ZN7cutlass13device_kernelIN5flash11enable_sm90INS1_16FlashAttnFwdSm90INS1_25CollectiveMainloopFwdSm90ILi2EN4cute5tupleIJNS5_1CILi1EEES8_S8_EEENS6_IJNS7_ILi128EEENS7_ILi96EEENS7_ILi64EEEEEELi256ENS_6half_tEfNS_4arch4Sm90ELb1ELb0ELb1ELb1ELb0ELb1ELb1ELb1ELb0ELb0ELb0ELb0EEENS1_21CollectiveEpilogueFwdINS6_IJSA_NS7_ILi256EEESB_EEES9_SE_SG_Li256ELb1ELb0ELb0ELb0EEENS1_36VarlenDynamicPersistentTileSchedulerILi128ELi96ELi256ELi32ELb0ELb0ELb1ELb1ELb1ELb1EEEEEEEEEvNT_6ParamsE,"",@"SHT_CUDA_INFO"
	.sectionflags	@""
	.align	4


	//----- nvinfo : EIATTR_CUDA_API_VERSION
	.align		4
        /*0000*/ 	.byte	0x04, 0x37
        /*0002*/ 	.short	(.L_324 - .L_323)
.L_323:
        /*0004*/ 	.word	0x00000082


	//----- nvinfo : EIATTR_KPARAM_INFO
	.align		4
.L_324:
        /*0008*/ 	.byte	0x04, 0x17
        /*000a*/ 	.short	(.L_326 - .L_325)
.L_325:
        /*000c*/ 	.word	0x00000000
        /*0010*/ 	.short	0x0000
        /*0012*/ 	.short	0x0000
        /*0014*/ 	.byte	0x00, 0xf0, 0x01, 0x2c


	//----- nvinfo : EIATTR_SPARSE_MMA_MASK
	.align		4
.L_326:
        /*0018*/ 	.byte	0x03, 0x50
        /*001a*/ 	.short	0x0000


	//----- nvinfo : EIATTR_MAXREG_COUNT
	.align		4
        /*001c*/ 	.byte	0x03, 0x1b
        /*001e*/ 	.short	0x00a8


	//----- nvinfo : EIATTR_MERCURY_ISA_VERSION
	.align		4
        /*0020*/ 	.byte	0x03, 0x5f
        /*0022*/ 	.short	0x0101


	//----- nvinfo : EIATTR_VRC_CTA_INIT_COUNT
	.align		4
        /*0024*/ 	.byte	0x02, 0x4a
	.zero		1
	.zero		1


	//----- nvinfo : EIATTR_EXIT_INSTR_OFFSETS
	.align		4
        /*0028*/ 	.byte	0x04, 0x1c
        /*002a*/ 	.short	(.L_328 - .L_327)


	//   ....[0]....
.L_327:
        /*002c*/ 	.word	0x00000010


	//----- nvinfo : EIATTR_MAX_THREADS
	.align		4
.L_328:
        /*0030*/ 	.byte	0x04, 0x05
        /*0032*/ 	.short	(.L_330 - .L_329)
.L_329:
        /*0034*/ 	.word	0x00000180
        /*0038*/ 	.word	0x00000001
        /*003c*/ 	.word	0x00000001


	//----- nvinfo : EIATTR_CBANK_PARAM_SIZE
	.align		4
.L_330:
        /*0040*/ 	.byte	0x03, 0x19
        /*0042*/ 	.short	0x0b00


	//----- nvinfo : EIATTR_PARAM_CBANK
	.align		4
        /*0044*/ 	.byte	0x04, 0x0a
        /*0046*/ 	.short	(.L_332 - .L_331)
	.align		4
.L_331:
        /*0048*/ 	.word	index@(.nv.constant0._ZN7cutlass13device_kernelIN5flash11enable_sm90INS1_16FlashAttnFwdSm90INS1_25CollectiveMainloopFwdSm90ILi2EN4cute5tupleIJNS5_1CILi1EEES8_S8_EEENS6_IJNS7_ILi128EEENS7_ILi96EEENS7_ILi64EEEEEELi256ENS_6half_tEfNS_4arch4Sm90ELb1ELb0ELb1ELb1ELb0ELb1ELb1ELb1ELb0ELb0ELb0ELb0EEENS1_21CollectiveEpilogueFwdINS6_IJSA_NS7_ILi256EEESB_EEES9_SE_SG_Li256ELb1ELb0ELb0ELb0EEENS1_36VarlenDynamicPersistentTileSchedulerILi128ELi96ELi256ELi32ELb0ELb0ELb1ELb1ELb1ELb1EEEEEEEEEvNT_6ParamsE)
        /*004c*/ 	.short	0x0380
        /*004e*/ 	.short	0x0b00


	//----- nvinfo : EIATTR_SW_WAR
	.align		4
.L_332:
        /*0050*/ 	.byte	0x04, 0x36
        /*0052*/ 	.short	(.L_334 - .L_333)
.L_333:
        /*0054*/ 	.word	0x00000008
.L_334:


//--------------------- .nv.callgraph             --------------------------
	.section	.nv.callgraph,"",@"SHT_CUDA_CALLGRAPH"
	.align	4
	.sectionentsize	8
	.align		4
        /*0000*/ 	.word	0x00000000
	.align		4
        /*0004*/ 	.word	0xffffffff
	.align		4
        /*0008*/ 	.word	0x00000000
	.align		4
        /*000c*/ 	.word	0xfffffffe
	.align		4
        /*0010*/ 	.word	0x00000000
	.align		4
        /*0014*/ 	.word	0xfffffffd
	.align		4
        /*0018*/ 	.word	0x00000000
	.align		4
        /*001c*/ 	.word	0xfffffffc


//--------------------- .nv.constant4             --------------------------
	.section	.nv.constant4,"a",@progbits
	.align	8
	.align		8
.nv.constant4:
        /*0000*/ 	.dword	_ZN77_INTERNAL_3413cc4c_41_flash_fwd_hdim64_256_fp16_softcap_sm90_cu_f3e6f9ee_35144cuda3std3__45__cpo5beginE
	.align		8
        /*0008*/ 	.dword	_ZN77_INTERNAL_3413cc4c_41_flash_fwd_hdim64_256_fp16_softcap_sm90_cu_f3e6f9ee_35144cuda3std3__45__cpo3endE
	.align		8
        /*0010*/ 	.dword	_ZN77_INTERNAL_3413cc4c_41_flash_fwd_hdim64_256_fp16_softcap_sm90_cu_f3e6f9ee_35144cuda3std3__45__cpo6cbeginE
	.align		8
        /*0018*/ 	.dword	_ZN77_INTERNAL_3413cc4c_41_flash_fwd_hdim64_256_fp16_softcap_sm90_cu_f3e6f9ee_35144cuda3std3__45__cpo4cendE
	.align		8
        /*0020*/ 	.dword	_ZN77_INTERNAL_3413cc4c_41_flash_fwd_hdim64_256_fp16_softcap_sm90_cu_f3e6f9ee_35144cuda3std3__479_GLOBAL__N__3413cc4c_41_flash_fwd_hdim64_256_fp16_softcap_sm90_cu_f3e6f9ee_35146ignoreE
	.align		8
        /*0028*/ 	.dword	_ZN77_INTERNAL_3413cc4c_41_flash_fwd_hdim64_256_fp16_softcap_sm90_cu_f3e6f9ee_35144cuda3std3__419piecewise_constructE
	.align		8
        /*0030*/ 	.dword	_ZN77_INTERNAL_3413cc4c_41_flash_fwd_hdim64_256_fp16_softcap_sm90_cu_f3e6f9ee_35144cuda3std3__48in_placeE
	.align		8
        /*0038*/ 	.dword	_ZN77_INTERNAL_3413cc4c_41_flash_fwd_hdim64_256_fp16_softcap_sm90_cu_f3e6f9ee_35144cuda3std6ranges3__45__cpo4swapE
	.align		8
        /*0040*/ 	.dword	_ZN77_INTERNAL_3413cc4c_41_flash_fwd_hdim64_256_fp16_softcap_sm90_cu_f3e6f9ee_35144cuda3std6ranges3__45__cpo9iter_moveE
	.align		8
        /*0048*/ 	.dword	_ZN77_INTERNAL_3413cc4c_41_flash_fwd_hdim64_256_fp16_softcap_sm90_cu_f3e6f9ee_35144cute7productE
	.align		8
        /*0050*/ 	.dword	_ZN77_INTERNAL_3413cc4c_41_flash_fwd_hdim64_256_fp16_softcap_sm90_cu_f3e6f9ee_35144cute1_E


//--------------------- .text._ZN7cutlass13device_kernelIN5flash11enable_sm90INS1_16FlashAttnFwdSm90INS1_25CollectiveMainloopFwdSm90ILi2EN4cute5tupleIJNS5_1CILi1EEES8_S8_EEENS6_IJNS7_ILi128EEENS7_ILi96EEENS7_ILi64EEEEEELi256ENS_6half_tEfNS_4arch4Sm90ELb0ELb0ELb1ELb0ELb0ELb0ELb0ELb1ELb0ELb0ELb0ELb0EEENS1_21CollectiveEpilogueFwdINS6_IJSA_NS7_ILi256EEESB_EEES9_SE_SG_Li256ELb0ELb0ELb0ELb0EEENS1_29StaticPersistentTileSchedulerILb0EEEEEEEEEvNT_6ParamsE --------------------------
	.section	.text._ZN7cutlass13device_kernelIN5flash11enable_sm90INS1_16FlashAttnFwdSm90INS1_25CollectiveMainloopFwdSm90ILi2EN4cute5tupleIJNS5_1CILi1EEES8_S8_EEENS6_IJNS7_ILi128EEENS7_ILi96EEENS7_ILi64EEEEEELi256ENS_6half_tEfNS_4arch4Sm90ELb0ELb0ELb1ELb0ELb0ELb0ELb0ELb1ELb0ELb0ELb0ELb0EEENS1_21CollectiveEpilogueFwdINS6_IJSA_NS7_ILi256EEESB_EEES9_SE_SG_Li256ELb0ELb0ELb0ELb0EEENS1_29StaticPersistentTileSchedulerILb0EEEEEEEEEvNT_6ParamsE,"ax",@progbits
	.align	128
.text._ZN7cutlass13device_kernelIN5flash11enable_sm90INS1_16FlashAttnFwdSm90INS1_25CollectiveMainloopFwdSm90ILi2EN4cute5tupleIJNS5_1CILi1EEES8_S8_EEENS6_IJNS7_ILi128EEENS7_ILi96EEENS7_ILi64EEEEEELi256ENS_6half_tEfNS_4arch4Sm90ELb0ELb0ELb1ELb0ELb0ELb0ELb0ELb1ELb0ELb0ELb0ELb0EEENS1_21CollectiveEpilogueFwdINS6_IJSA_NS7_ILi256EEESB_EEES9_SE_SG_Li256ELb0ELb0ELb0ELb0EEENS1_29StaticPersistentTileSchedulerILb0EEEEEEEEEvNT_6ParamsE:
        .type           _ZN7cutlass13device_kernelIN5flash11enable_sm90INS1_16FlashAttnFwdSm90INS1_25CollectiveMainloopFwdSm90ILi2EN4cute5tupleIJNS5_1CILi1EEES8_S8_EEENS6_IJNS7_ILi128EEENS7_ILi96EEENS7_ILi64EEEEEELi256ENS_6half_tEfNS_4arch4Sm90ELb0ELb0ELb1ELb0ELb0ELb0ELb0ELb1ELb0ELb0ELb0ELb0EEENS1_21CollectiveEpilogueFwdINS6_IJSA_NS7_ILi256EEESB_EEES9_SE_SG_Li256ELb0ELb0ELb0ELb0EEENS1_29StaticPersistentTileSchedulerILb0EEEEEEEEEvNT_6ParamsE,@function
        .size           _ZN7cutlass13device_kernelIN5flash11enable_sm90INS1_16FlashAttnFwdSm90INS1_25CollectiveMainloopFwdSm90ILi2EN4cute5tupleIJNS5_1CILi1EEES8_S8_EEENS6_IJNS7_ILi128EEENS7_ILi96EEENS7_ILi64EEEEEELi256ENS_6half_tEfNS_4arch4Sm90ELb0ELb0ELb1ELb0ELb0ELb0ELb0ELb1ELb0ELb0ELb0ELb0EEENS1_21CollectiveEpilogueFwdINS6_IJSA_NS7_ILi256EEESB_EEES9_SE_SG_Li256ELb0ELb0ELb0ELb0EEENS1_29StaticPersistentTileSchedulerILb0EEEEEEEEEvNT_6ParamsE,(.L_x_18 - _ZN7cutlass13device_kernelIN5flash11enable_sm90INS1_16FlashAttnFwdSm90INS1_25CollectiveMainloopFwdSm90ILi2EN4cute5tupleIJNS5_1CILi1EEES8_S8_EEENS6_IJNS7_ILi128EEENS7_ILi96EEENS7_ILi64EEEEEELi256ENS_6half_tEfNS_4arch4Sm90ELb0ELb0ELb1ELb0ELb0ELb0ELb0ELb1ELb0ELb0ELb0ELb0EEENS1_21CollectiveEpilogueFwdINS6_IJSA_NS7_ILi256EEESB_EEES9_SE_SG_Li256ELb0ELb0ELb0ELb0EEENS1_29StaticPersistentTileSchedulerILb0EEEEEEEEEvNT_6ParamsE)
        .other          _ZN7cutlass13device_kernelIN5flash11enable_sm90INS1_16FlashAttnFwdSm90INS1_25CollectiveMainloopFwdSm90ILi2EN4cute5tupleIJNS5_1CILi1EEES8_S8_EEENS6_IJNS7_ILi128EEENS7_ILi96EEENS7_ILi64EEEEEELi256ENS_6half_tEfNS_4arch4Sm90ELb0ELb0ELb1ELb0ELb0ELb0ELb0ELb1ELb0ELb0ELb0ELb0EEENS1_21CollectiveEpilogueFwdINS6_IJSA_NS7_ILi256EEESB_EEES9_SE_SG_Li256ELb0ELb0ELb0ELb0EEENS1_29StaticPersistentTileSchedulerILb0EEEEEEEEEvNT_6ParamsE,@"STO_CUDA_ENTRY STV_DEFAULT"
_ZN7cutlass13device_kernelIN5flash11enable_sm90INS1_16FlashAttnFwdSm90INS1_25CollectiveMainloopFwdSm90ILi2EN4cute5tupleIJNS5_1CILi1EEES8_S8_EEENS6_IJNS7_ILi128EEENS7_ILi96EEENS7_ILi64EEEEEELi256ENS_6half_tEfNS_4arch4Sm90ELb0ELb0ELb1ELb0ELb0ELb0ELb0ELb1ELb0ELb0ELb0ELb0EEENS1_21CollectiveEpilogueFwdINS6_IJSA_NS7_ILi256EEESB_EEES9_SE_SG_Li256ELb0ELb0ELb0ELb0EEENS1_29StaticPersistentTileSchedulerILb0EEEEEEEEEvNT_6ParamsE:
[----:B------:R-:W-:Y:S01]  /*0000*/  LDC R1, c[0x0][0x37c] ;  /* 0x0000df00ff017b82 */ /* 0x000fe20000000800 */
[----:B------:R-:W-:Y:S05]  /*0010*/  EXIT ;  /* 0x000000000000794d */ /* 0x000fea0003800000 */
.L_x_0:
[----:B------:R-:W-:-:S00]  /*0020*/  BRA `(.L_x_0) ;  /* 0xfffffffc00fc7947 */ /* 0x000fc0000383ffff */
[----:B------:R-:W-:-:S00]  /*0030*/  NOP ;  /* 0x0000000000007918 */ /* 0x000fc00000000000 */
        /* <DEDUP_REMOVED lines=12> */
.L_x_18:


//--------------------- .text._ZN7cutlass13device_kernelIN5flash11enable_sm90INS1_16FlashAttnFwdSm90INS1_25CollectiveMainloopFwdSm90ILi2EN4cute5tupleIJNS5_1CILi1EEES8_S8_EEENS6_IJNS7_ILi128EEENS7_ILi96EEENS7_ILi64EEEEEELi256ENS_6half_tEfNS_4arch4Sm90ELb0ELb0ELb1ELb0ELb0ELb0ELb1ELb1ELb0ELb0ELb0ELb0EEENS1_21CollectiveEpilogueFwdINS6_IJSA_NS7_ILi256EEESB_EEES9_SE_SG_Li256ELb0ELb0ELb0ELb0EEENS1_29StaticPersistentTileSchedulerILb0EEEEEEEEEvNT_6ParamsE --------------------------
	.section	.text._ZN7cutlass13device_kernelIN5flash11enable_sm90INS1_16FlashAttnFwdSm90INS1_25CollectiveMainloopFwdSm90ILi2EN4cute5tupleIJNS5_1CILi1EEES8_S8_EEENS6_IJNS7_ILi128EEENS7_ILi96EEENS7_ILi64EEEEEELi256ENS_6half_tEfNS_4arch4Sm90ELb0ELb0ELb1ELb0ELb0ELb0ELb1ELb1ELb0ELb0ELb0ELb0EEENS1_21CollectiveEpilogueFwdINS6_IJSA_NS7_ILi256EEESB_EEES9_SE_SG_Li256ELb0ELb0ELb0ELb0EEENS1_29StaticPersistentTileSchedulerILb0EEEEEEEEEvNT_6ParamsE,"ax",@progbits
	.align	128
.text._ZN7cutlass13device_kernelIN5flash11enable_sm90INS1_16FlashAttnFwdSm90INS1_25CollectiveMainloopFwdSm90ILi2EN4cute5tupleIJNS5_1CILi1EEES8_S8_EEENS6_IJNS7_ILi128EEENS7_ILi96EEENS7_ILi64EEEEEELi256ENS_6half_tEfNS_4arch4Sm90ELb0ELb0ELb1ELb0ELb0ELb0ELb1ELb1ELb0ELb0ELb0ELb0EEENS1_21CollectiveEpilogueFwdINS6_IJSA_NS7_ILi256EEESB_EEES9_SE_SG_Li256ELb0ELb0ELb0ELb0EEENS1_29StaticPersistentTileSchedulerILb0EEEEEEEEEvNT_6ParamsE:
        .type           _ZN7cutlass13device_kernelIN5flash11enable_sm90INS1_16FlashAttnFwdSm90INS1_25CollectiveMainloopFwdSm90ILi2EN4cute5tupleIJNS5_1CILi1EEES8_S8_EEENS6_IJNS7_ILi128EEENS7_ILi96EEENS7_ILi64EEEEEELi256ENS_6half_tEfNS_4arch4Sm90ELb0ELb0ELb1ELb0ELb0ELb0ELb1ELb1ELb0ELb0ELb0ELb0EEENS1_21CollectiveEpilogueFwdINS6_IJSA_NS7_ILi256EEESB_EEES9_SE_SG_Li256ELb0ELb0ELb0ELb0EEENS1_29StaticPersistentTileSchedulerILb0EEEEEEEEEvNT_6ParamsE,@function
        .size           _ZN7cutlass13device_kernelIN5flash11enable_sm90INS1_16FlashAttnFwdSm90INS1_25CollectiveMainloopFwdSm90ILi2EN4cute5tupleIJNS5_1CILi1EEES8_S8_EEENS6_IJNS7_ILi128EEENS7_ILi96EEENS7_ILi64EEEEEELi256ENS_6half_tEfNS_4arch4Sm90ELb0ELb0ELb1ELb0ELb0ELb0ELb1ELb1ELb0ELb0ELb0ELb0EEENS1_21CollectiveEpilogueFwdINS6_IJSA_NS7_ILi256EEESB_EEES9_SE_SG_Li256ELb0ELb0ELb0ELb0EEENS1_29StaticPersistentTileSchedulerILb0EEEEEEEEEvNT_6ParamsE,(.L_x_19 - _ZN7cutlass13device_kernelIN5flash11enable_sm90INS1_16FlashAttnFwdSm90INS1_25CollectiveMainloopFwdSm90ILi2EN4cute5tupleIJNS5_1CILi1EEES8_S8_EEENS6_IJNS7_ILi128EEENS7_ILi96EEENS7_ILi64EEEEEELi256ENS_6half_tEfNS_4arch4Sm90ELb0ELb0ELb1ELb0ELb0ELb0ELb1ELb1ELb0ELb0ELb0ELb0EEENS1_21CollectiveEpilogueFwdINS6_IJSA_NS7_ILi256EEESB_EEES9_SE_SG_Li256ELb0ELb0ELb0ELb0EEENS1_29StaticPersistentTileSchedulerILb0EEEEEEEEEvNT_6ParamsE)
        .other          _ZN7cutlass13device_kernelIN5flash11enable_sm90INS1_16FlashAttnFwdSm90INS1_25CollectiveMainloopFwdSm90ILi2EN4cute5tupleIJNS5_1CILi1EEES8_S8_EEENS6_IJNS7_ILi128EEENS7_ILi96EEENS7_ILi64EEEEEELi256ENS_6half_tEfNS_4arch4Sm90ELb0ELb0ELb1ELb0ELb0ELb0ELb1ELb1ELb0ELb0ELb0ELb0EEENS1_21CollectiveEpilogueFwdINS6_IJSA_NS7_ILi256EEESB_EEES9_SE_SG_Li256ELb0ELb0ELb0ELb0EEENS1_29StaticPersistentTileSchedulerILb0EEEEEEEEEvNT_6ParamsE,@"STO_CUDA_ENTRY STV_DEFAULT"
_ZN7cutlass13device_kernelIN5flash11enable_sm90INS1_16FlashAttnFwdSm90INS1_25CollectiveMainloopFwdSm90ILi2EN4cute5tupleIJNS5_1CILi1EEES8_S8_EEENS6_IJNS7_ILi128EEENS7_ILi96EEENS7_ILi64EEEEEELi256ENS_6half_tEfNS_4arch4Sm90ELb0ELb0ELb1ELb0ELb0ELb0ELb1ELb1ELb0ELb0ELb0ELb0EEENS1_21CollectiveEpilogueFwdINS6_IJSA_NS7_ILi256EEESB_EEES9_SE_SG_Li256ELb0ELb0ELb0ELb0EEENS1_29StaticPersistentTileSchedulerILb0EEEEEEEEEvNT_6ParamsE:
[----:B------:R-:W-:Y:S01]  /*0000*/  LDC R1, c[0x0][0x37c] ;  /* 0x0000df00ff017b82 */ /* 0x000fe20000000800 */
[----:B------:R-:W-:Y:S05]  /*0010*/  EXIT ;  /* 0x000000000000794d */ /* 0x000fea0003800000 */
.L_x_1:
        /* <DEDUP_REMOVED lines=14> */
.L_x_19:


//--------------------- .text._ZN7cutlass13device_kernelIN5flash11enable_sm90INS1_16FlashAttnFwdSm90INS1_25CollectiveMainloopFwdSm90ILi2EN4cute5tupleIJNS5_1CILi1EEES8_S8_EEENS6_IJNS7_ILi128EEENS7_ILi96EEENS7_ILi64EEEEEELi256ENS_6half_tEfNS_4arch4Sm90ELb0ELb0ELb1ELb1ELb0ELb0ELb0ELb1ELb0ELb0ELb0ELb0EEENS1_21CollectiveEpilogueFwdINS6_IJSA_NS7_ILi256EEESB_EEES9_SE_SG_Li256ELb1ELb0ELb0ELb0EEENS1_36VarlenDynamicPersistentTileSchedulerILi128ELi96ELi256ELi32ELb0ELb0ELb1ELb0ELb1ELb1EEEEEEEEEvNT_6ParamsE --------------------------
	.section	.text._ZN7cutlass13device_kernelIN5flash11enable_sm90INS1_16FlashAttnFwdSm90INS1_25CollectiveMainloopFwdSm90ILi2EN4cute5tupleIJNS5_1CILi1EEES8_S8_EEENS6_IJNS7_ILi128EEENS7_ILi96EEENS7_ILi64EEEEEELi256ENS_6half_tEfNS_4arch4Sm90ELb0ELb0ELb1ELb1ELb0ELb0ELb0ELb1ELb0ELb0ELb0ELb0EEENS1_21CollectiveEpilogueFwdINS6_IJSA_NS7_ILi256EEESB_EEES9_SE_SG_Li256ELb1ELb0ELb0ELb0EEENS1_36VarlenDynamicPersistentTileSchedulerILi128ELi96ELi256ELi32ELb0ELb0ELb1ELb0ELb1ELb1EEEEEEEEEvNT_6ParamsE,"ax",@progbits
	.align	128
.text._ZN7cutlass13device_kernelIN5flash11enable_sm90INS1_16FlashAttnFwdSm90INS1_25CollectiveMainloopFwdSm90ILi2EN4cute5tupleIJNS5_1CILi1EEES8_S8_EEENS6_IJNS7_ILi128EEENS7_ILi96EEENS7_ILi64EEEEEELi256ENS_6half_tEfNS_4arch4Sm90ELb0ELb0ELb1ELb1ELb0ELb0ELb0ELb1ELb0ELb0ELb0ELb0EEENS1_21CollectiveEpilogueFwdINS6_IJSA_NS7_ILi256EEESB_EEES9_SE_SG_Li256ELb1ELb0ELb0ELb0EEENS1_36VarlenDynamicPersistentTileSchedulerILi128ELi96ELi256ELi32ELb0ELb0ELb1ELb0ELb1ELb1EEEEEEEEEvNT_6ParamsE:
        .type           _ZN7cutlass13device_kernelIN5flash11enable_sm90INS1_16FlashAttnFwdSm90INS1_25CollectiveMainloopFwdSm90ILi2EN4cute5tupleIJNS5_1CILi1EEES8_S8_EEENS6_IJNS7_ILi128EEENS7_ILi96EEENS7_ILi64EEEEEELi256ENS_6half_tEfNS_4arch4Sm90ELb0ELb0ELb1ELb1ELb0ELb0ELb0ELb1ELb0ELb0ELb0ELb0EEENS1_21CollectiveEpilogueFwdINS6_IJSA_NS7_ILi256EEESB_EEES9_SE_SG_Li256ELb1ELb0ELb0ELb0EEENS1_36VarlenDynamicPersistentTileSchedulerILi128ELi96ELi256ELi32ELb0ELb0ELb1ELb0ELb1ELb1EEEEEEEEEvNT_6ParamsE,@function
        .size           _ZN7cutlass13device_kernelIN5flash11enable_sm90INS1_16FlashAttnFwdSm90INS1_25CollectiveMainloopFwdSm90ILi2EN4cute5tupleIJNS5_1CILi1EEES8_S8_EEENS6_IJNS7_ILi128EEENS7_ILi96EEENS7_ILi64EEEEEELi256ENS_6half_tEfNS_4arch4Sm90ELb0ELb0ELb1ELb1ELb0ELb0ELb0ELb1ELb0ELb0ELb0ELb0EEENS1_21CollectiveEpilogueFwdINS6_IJSA_NS7_ILi256EEESB_EEES9_SE_SG_Li256ELb1ELb0ELb0ELb0EEENS1_36VarlenDynamicPersistentTileSchedulerILi128ELi96ELi256ELi32ELb0ELb0ELb1ELb0ELb1ELb1EEEEEEEEEvNT_6ParamsE,(.L_x_20 - _ZN7cutlass13device_kernelIN5flash11enable_sm90INS1_16FlashAttnFwdSm90INS1_25CollectiveMainloopFwdSm90ILi2EN4cute5tupleIJNS5_1CILi1EEES8_S8_EEENS6_IJNS7_ILi128EEENS7_ILi96EEENS7_ILi64EEEEEELi256ENS_6half_tEfNS_4arch4Sm90ELb0ELb0ELb1ELb1ELb0ELb0ELb0ELb1ELb0ELb0ELb0ELb0EEENS1_21CollectiveEpilogueFwdINS6_IJSA_NS7_ILi256EEESB_EEES9_SE_SG_Li256ELb1ELb0ELb0ELb0EEENS1_36VarlenDynamicPersistentTileSchedulerILi128ELi96ELi256ELi32ELb0ELb0ELb1ELb0ELb1ELb1EEEEEEEEEvNT_6ParamsE)
        .other          _ZN7cutlass13device_kernelIN5flash11enable_sm90INS1_16FlashAttnFwdSm90INS1_25CollectiveMainloopFwdSm90ILi2EN4cute5tupleIJNS5_1CILi1EEES8_S8_EEENS6_IJNS7_ILi128EEENS7_ILi96EEENS7_ILi64EEEEEELi256ENS_6half_tEfNS_4arch4Sm90ELb0ELb0ELb1ELb1ELb0ELb0ELb0ELb1ELb0ELb0ELb0ELb0EEENS1_21CollectiveEpilogueFwdINS6_IJSA_NS7_ILi256EEESB_EEES9_SE_SG_Li256ELb1ELb0ELb0ELb0EEENS1_36VarlenDynamicPersistentTileSchedulerILi128ELi96ELi256ELi32ELb0ELb0ELb1ELb0ELb1ELb1EEEEEEEEEvNT_6ParamsE,@"STO_CUDA_ENTRY STV_DEFAULT"
_ZN7cutlass13device_kernelIN5flash11enable_sm90INS1_16FlashAttnFwdSm90INS1_25CollectiveMainloopFwdSm90ILi2EN4cute5tupleIJNS5_1CILi1EEES8_S8_EEENS6_IJNS7_ILi128EEENS7_ILi96EEENS7_ILi64EEEEEELi256ENS_6half_tEfNS_4arch4Sm90ELb0ELb0ELb1ELb1ELb0ELb0ELb0ELb1ELb0ELb0ELb0ELb0EEENS1_21CollectiveEpilogueFwdINS6_IJSA_NS7_ILi256EEESB_EEES9_SE_SG_Li256ELb1ELb0ELb0ELb0EEENS1_36VarlenDynamicPersistentTileSchedulerILi128ELi96ELi256ELi32ELb0ELb0ELb1ELb0ELb1ELb1EEEEEEEEEvNT_6ParamsE:
[----:B------:R-:W-:Y:S01]  /*0000*/  LDC R1, c[0x0][0x37c] ;  /* 0x0000df00ff017b82 */ /* 0x000fe20000000800 */
[----:B------:R-:W-:Y:S05]  /*0010*/  EXIT ;  /* 0x000000000000794d */ /* 0x000fea0003800000 */
.L_x_2:
        /* <DEDUP_REMOVED lines=14> */
.L_x_20:


//--------------------- .text._ZN7cutlass13device_kernelIN5flash11enable_sm90INS1_16FlashAttnFwdSm90INS1_25CollectiveMainloopFwdSm90ILi2EN4cute5tupleIJNS5_1CILi1EEES8_S8_EEENS6_IJNS7_ILi128EEENS7_ILi96EEENS7_ILi64EEEEEELi256ENS_6half_tEfNS_4arch4Sm90ELb0ELb0ELb1ELb1ELb0ELb1ELb0ELb1ELb0ELb0ELb0ELb0EEENS1_21CollectiveEpilogueFwdINS6_IJSA_NS7_ILi256EEESB_EEES9_SE_SG_Li256ELb1ELb0ELb0ELb0EEENS1_36VarlenDynamicPersistentTileSchedulerILi128ELi96ELi256ELi32ELb0ELb0ELb1ELb0ELb1ELb1EEEEEEEEEvNT_6ParamsE --------------------------
	.section	.text._ZN7cutlass13device_kernelIN5flash11enable_sm90INS1_16FlashAttnFwdSm90INS1_25CollectiveMainloopFwdSm90ILi2EN4cute5tupleIJNS5_1CILi1EEES8_S8_EEENS6_IJNS7_ILi128EEENS7_ILi96EEENS7_ILi64EEEEEELi256ENS_6half_tEfNS_4arch4Sm90ELb0ELb0ELb1ELb1ELb0ELb1ELb0ELb1ELb0ELb0ELb0ELb0EEENS1_21CollectiveEpilogueFwdINS6_IJSA_NS7_ILi256EEESB_EEES9_SE_SG_Li256ELb1ELb0ELb0ELb0EEENS1_36VarlenDynamicPersistentTileSchedulerILi128ELi96ELi256ELi32ELb0ELb0ELb1ELb0ELb1ELb1EEEEEEEEEvNT_6ParamsE,"ax",@progbits
	.align	128
.text._ZN7cutlass13device_kernelIN5flash11enable_sm90INS1_16FlashAttnFwdSm90INS1_25CollectiveMainloopFwdSm90ILi2EN4cute5tupleIJNS5_1CILi1EEES8_S8_EEENS6_IJNS7_ILi128EEENS7_ILi96EEENS7_ILi64EEEEEELi256ENS_6half_tEfNS_4arch4Sm90ELb0ELb0ELb1ELb1ELb0ELb1ELb0ELb1ELb0ELb0ELb0ELb0EEENS1_21CollectiveEpilogueFwdINS6_IJSA_NS7_ILi256EEESB_EEES9_SE_SG_Li256ELb1ELb0ELb0ELb0EEENS1_36VarlenDynamicPersistentTileSchedulerILi128ELi96ELi256ELi32ELb0ELb0ELb1ELb0ELb1ELb1EEEEEEEEEvNT_6ParamsE:
        .type           _ZN7cutlass13device_kernelIN5flash11enable_sm90INS1_16FlashAttnFwdSm90INS1_25CollectiveMainloopFwdSm90ILi2EN4cute5tupleIJNS5_1CILi1EEES8_S8_EEENS6_IJNS7_ILi128EEENS7_ILi96EEENS7_ILi64EEEEEELi256ENS_6half_tEfNS_4arch4Sm90ELb0ELb0ELb1ELb1ELb0ELb1ELb0ELb1ELb0ELb0ELb0ELb0EEENS1_21CollectiveEpilogueFwdINS6_IJSA_NS7_ILi256EEESB_EEES9_SE_SG_Li256ELb1ELb0ELb0ELb0EEENS1_36VarlenDynamicPersistentTileSchedulerILi128ELi96ELi256ELi32ELb0ELb0ELb1ELb0ELb1ELb1EEEEEEEEEvNT_6ParamsE,@function
        .size           _ZN7cutlass13device_kernelIN5flash11enable_sm90INS1_16FlashAttnFwdSm90INS1_25CollectiveMainloopFwdSm90ILi2EN4cute5tupleIJNS5_1CILi1EEES8_S8_EEENS6_IJNS7_ILi128EEENS7_ILi96EEENS7_ILi64EEEEEELi256ENS_6half_tEfNS_4arch4Sm90ELb0ELb0ELb1ELb1ELb0ELb1ELb0ELb1ELb0ELb0ELb0ELb0EEENS1_21CollectiveEpilogueFwdINS6_IJSA_NS7_ILi256EEESB_EEES9_SE_SG_Li256ELb1ELb0ELb0ELb0EEENS1_36VarlenDynamicPersistentTileSchedulerILi128ELi96ELi256ELi32ELb0ELb0ELb1ELb0ELb1ELb1EEEEEEEEEvNT_6ParamsE,(.L_x_21 - _ZN7cutlass13device_kernelIN5flash11enable_sm90INS1_16FlashAttnFwdSm90INS1_25CollectiveMainloopFwdSm90ILi2EN4cute5tupleIJNS5_1CILi1EEES8_S8_EEENS6_IJNS7_ILi128EEENS7_ILi96EEENS7_ILi64EEEEEELi256ENS_6half_tEfNS_4arch4Sm90ELb0ELb0ELb1ELb1ELb0ELb1ELb0ELb1ELb0ELb0ELb0ELb0EEENS1_21CollectiveEpilogueFwdINS6_IJSA_NS7_ILi256EEESB_EEES9_SE_SG_Li256ELb1ELb0ELb0ELb0EEENS1_36VarlenDynamicPersistentTileSchedulerILi128ELi96ELi256ELi32ELb0ELb0ELb1ELb0ELb1ELb1EEEEEEEEEvNT_6ParamsE)
        .other          _ZN7cutlass13device_kernelIN5flash11enable_sm90INS1_16FlashAttnFwdSm90INS1_25CollectiveMainloopFwdSm90ILi2EN4cute5tupleIJNS5_1CILi1EEES8_S8_EEENS6_IJNS7_ILi128EEENS7_ILi96EEENS7_ILi64EEEEEELi256ENS_6half_tEfNS_4arch4Sm90ELb0ELb0ELb1ELb1ELb0ELb1ELb0ELb1ELb0ELb0ELb0ELb0EEENS1_21CollectiveEpilogueFwdINS6_IJSA_NS7_ILi256EEESB_EEES9_SE_SG_Li256ELb1ELb0ELb0ELb0EEENS1_36VarlenDynamicPersistentTileSchedulerILi128ELi96ELi256ELi32ELb0ELb0ELb1ELb0ELb1ELb1EEEEEEEEEvNT_6ParamsE,@"STO_CUDA_ENTRY STV_DEFAULT"
_ZN7cutlass13device_kernelIN5flash11enable_sm90INS1_16FlashAttnFwdSm90INS1_25CollectiveMainloopFwdSm90ILi2EN4cute5tupleIJNS5_1CILi1EEES8_S8_EEENS6_IJNS7_ILi128EEENS7_ILi96EEENS7_ILi64EEEEEELi256ENS_6half_tEfNS_4arch4Sm90ELb0ELb0ELb1ELb1ELb0ELb1ELb0ELb1ELb0ELb0ELb0ELb0EEENS1_21CollectiveEpilogueFwdINS6_IJSA_NS7_ILi256EEESB_EEES9_SE_SG_Li256ELb1ELb0ELb0ELb0EEENS1_36VarlenDynamicPersistentTileSchedulerILi128ELi96ELi256ELi32ELb0ELb0ELb1ELb0ELb1ELb1EEEEEEEEEvNT_6ParamsE:
[----:B------:R-:W-:Y:S01]  /*0000*/  LDC R1, c[0x0][0x37c] ;  /* 0x0000df00ff017b82 */ /* 0x000fe20000000800 */
[----:B------:R-:W-:Y:S05]  /*0010*/  EXIT ;  /* 0x000000000000794d */ /* 0x000fea0003800000 */
.L_x_3:
        /* <DEDUP_REMOVED lines=14> */
.L_x_21:


//--------------------- .text._ZN7cutlass13device_kernelIN5flash11enable_sm90INS1_16FlashAttnFwdSm90INS1_25CollectiveMainloopFwdSm90ILi2EN4cute5tupleIJNS5_1CILi1EEES8_S8_EEENS6_IJNS7_ILi128EEENS7_ILi96EEENS7_ILi64EEEEEELi256ENS_6half_tEfNS_4arch4Sm90ELb0ELb0ELb1ELb1ELb0ELb0ELb1ELb1ELb0ELb0ELb0ELb0EEENS1_21CollectiveEpilogueFwdINS6_IJSA_NS7_ILi256EEESB_EEES9_SE_SG_Li256ELb1ELb0ELb0ELb0EEENS1_36VarlenDynamicPersistentTileSchedulerILi128ELi96ELi256ELi32ELb0ELb0ELb1ELb0ELb1ELb1EEEEEEEEEvNT_6ParamsE --------------------------
	.section	.text._ZN7cutlass13device_kernelIN5flash11enable_sm90INS1_16FlashAttnFwdSm90INS1_25CollectiveMainloopFwdSm90ILi2EN4cute5tupleIJNS5_1CILi1EEES8_S8_EEENS6_IJNS7_ILi128EEENS7_ILi96EEENS7_ILi64EEEEEELi256ENS_6half_tEfNS_4arch4Sm90ELb0ELb0ELb1ELb1ELb0ELb0ELb1ELb1ELb0ELb0ELb0ELb0EEENS1_21CollectiveEpilogueFwdINS6_IJSA_NS7_ILi256EEESB_EEES9_SE_SG_Li256ELb1ELb0ELb0ELb0EEENS1_36VarlenDynamicPersistentTileSchedulerILi128ELi96ELi256ELi32ELb0ELb0ELb1ELb0ELb1ELb1EEEEEEEEEvNT_6ParamsE,"ax",@progbits
	.align	128
.text._ZN7cutlass13device_kernelIN5flash11enable_sm90INS1_16FlashAttnFwdSm90INS1_25CollectiveMainloopFwdSm90ILi2EN4cute5tupleIJNS5_1CILi1EEES8_S8_EEENS6_IJNS7_ILi128EEENS7_ILi96EEENS7_ILi64EEEEEELi256ENS_6half_tEfNS_4arch4Sm90ELb0ELb0ELb1ELb1ELb0ELb0ELb1ELb1ELb0ELb0ELb0ELb0EEENS1_21CollectiveEpilogueFwdINS6_IJSA_NS7_ILi256EEESB_EEES9_SE_SG_Li256ELb1ELb0ELb0ELb0EEENS1_36VarlenDynamicPersistentTileSchedulerILi128ELi96ELi256ELi32ELb0ELb0ELb1ELb0ELb1ELb1EEEEEEEEEvNT_6ParamsE:
        .type           _ZN7cutlass13device_kernelIN5flash11enable_sm90INS1_16FlashAttnFwdSm90INS1_25CollectiveMainloopFwdSm90ILi2EN4cute5tupleIJNS5_1CILi1EEES8_S8_EEENS6_IJNS7_ILi128EEENS7_ILi96EEENS7_ILi64EEEEEELi256ENS_6half_tEfNS_4arch4Sm90ELb0ELb0ELb1ELb1ELb0ELb0ELb1ELb1ELb0ELb0ELb0ELb0EEENS1_21CollectiveEpilogueFwdINS6_IJSA_NS7_ILi256EEESB_EEES9_SE_SG_Li256ELb1ELb0ELb0ELb0EEENS1_36VarlenDynamicPersistentTileSchedulerILi128ELi96ELi256ELi32ELb0ELb0ELb1ELb0ELb1ELb1EEEEEEEEEvNT_6ParamsE,@function
        .size           _ZN7cutlass13device_kernelIN5flash11enable_sm90INS1_16FlashAttnFwdSm90INS1_25CollectiveMainloopFwdSm90ILi2EN4cute5tupleIJNS5_1CILi1EEES8_S8_EEENS6_IJNS7_ILi128EEENS7_ILi96EEENS7_ILi64EEEEEELi256ENS_6half_tEfNS_4arch4Sm90ELb0ELb0ELb1ELb1ELb0ELb0ELb1ELb1ELb0ELb0ELb0ELb0EEENS1_21CollectiveEpilogueFwdINS6_IJSA_NS7_ILi256EEESB_EEES9_SE_SG_Li256ELb1ELb0ELb0ELb0EEENS1_36VarlenDynamicPersistentTileSchedulerILi128ELi96ELi256ELi32ELb0ELb0ELb1ELb0ELb1ELb1EEEEEEEEEvNT_6ParamsE,(.L_x_22 - _ZN7cutlass13device_kernelIN5flash11enable_sm90INS1_16FlashAttnFwdSm90INS1_25CollectiveMainloopFwdSm90ILi2EN4cute5tupleIJNS5_1CILi1EEES8_S8_EEENS6_IJNS7_ILi128EEENS7_ILi96EEENS7_ILi64EEEEEELi256ENS_6half_tEfNS_4arch4Sm90ELb0ELb0ELb1ELb1ELb0ELb0ELb1ELb1ELb0ELb0ELb0ELb0EEENS1_21CollectiveEpilogueFwdINS6_IJSA_NS7_ILi256EEESB_EEES9_SE_SG_Li256ELb1ELb0ELb0ELb0EEENS1_36VarlenDynamicPersistentTileSchedulerILi128ELi96ELi256ELi32ELb0ELb0ELb1ELb0ELb1ELb1EEEEEEEEEvNT_6ParamsE)
        .other          _ZN7cutlass13device_kernelIN5flash11enable_sm90INS1_16FlashAttnFwdSm90INS1_25CollectiveMainloopFwdSm90ILi2EN4cute5tupleIJNS5_1CILi1EEES8_S8_EEENS6_IJNS7_ILi128EEENS7_ILi96EEENS7_ILi64EEEEEELi256ENS_6half_tEfNS_4arch4Sm90ELb0ELb0ELb1ELb1ELb0ELb0ELb1ELb1ELb0ELb0ELb0ELb0EEENS1_21CollectiveEpilogueFwdINS6_IJSA_NS7_ILi256EEESB_EEES9_SE_SG_Li256ELb1ELb0ELb0ELb0EEENS1_36VarlenDynamicPersistentTileSchedulerILi128ELi96ELi256ELi32ELb0ELb0ELb1ELb0ELb1ELb1EEEEEEEEEvNT_6ParamsE,@"STO_CUDA_ENTRY STV_DEFAULT"
_ZN7cutlass13device_kernelIN5flash11enable_sm90INS1_16FlashAttnFwdSm90INS1_25CollectiveMainloopFwdSm90ILi2EN4cute5tupleIJNS5_1CILi1EEES8_S8_EEENS6_IJNS7_ILi128EEENS7_ILi96EEENS7_ILi64EEEEEELi256ENS_6half_tEfNS_4arch4Sm90ELb0ELb0ELb1ELb1ELb0ELb0ELb1ELb1ELb0ELb0ELb0ELb0EEENS1_21CollectiveEpilogueFwdINS6_IJSA_NS7_ILi256EEESB_EEES9_SE_SG_Li256ELb1ELb0ELb0ELb0EEENS1_36VarlenDynamicPersistentTileSchedulerILi128ELi96ELi256ELi32ELb0ELb0ELb1ELb0ELb1ELb1EEEEEEEEEvNT_6ParamsE:
[----:B------:R-:W-:Y:S01]  /*0000*/  LDC R1, c[0x0][0x37c] ;  /* 0x0000df00ff017b82 */ /* 0x000fe20000000800 */
[----:B------:R-:W-:Y:S05]  /*0010*/  EXIT ;  /* 0x000000000000794d */ /* 0x000fea0003800000 */
.L_x_4:
        /* <DEDUP_REMOVED lines=14> */
.L_x_22:


//--------------------- .text._ZN7cutlass13device_kernelIN5flash11enable_sm90INS1_16FlashAttnFwdSm90INS1_25CollectiveMainloopFwdSm90ILi2EN4cute5tupleIJNS5_1CILi1EEES8_S8_EEENS6_IJNS7_ILi128EEENS7_ILi96EEENS7_ILi64EEEEEELi256ENS_6half_tEfNS_4arch4Sm90ELb0ELb0ELb1ELb1ELb0ELb1ELb1ELb1ELb0ELb0ELb0ELb0EEENS1_21CollectiveEpilogueFwdINS6_IJSA_NS7_ILi256EEESB_EEES9_SE_SG_Li256ELb1ELb0ELb0ELb0EEENS1_36VarlenDynamicPersistentTileSchedulerILi128ELi96ELi256ELi32ELb0ELb0ELb1ELb0ELb1ELb1EEEEEEEEEvNT_6ParamsE --------------------------
	.section	.text._ZN7cutlass13device_kernelIN5flash11enable_sm90INS1_16FlashAttnFwdSm90INS1_25CollectiveMainloopFwdSm90ILi2EN4cute5tupleIJNS5_1CILi1EEES8_S8_EEENS6_IJNS7_ILi128EEENS7_ILi96EEENS7_ILi64EEEEEELi256ENS_6half_tEfNS_4arch4Sm90ELb0ELb0ELb1ELb1ELb0ELb1ELb1ELb1ELb0ELb0ELb0ELb0EEENS1_21CollectiveEpilogueFwdINS6_IJSA_NS7_ILi256EEESB_EEES9_SE_SG_Li256ELb1ELb0ELb0ELb0EEENS1_36VarlenDynamicPersistentTileSchedulerILi128ELi96ELi256ELi32ELb0ELb0ELb1ELb0ELb1ELb1EEEEEEEEEvNT_6ParamsE,"ax",@progbits
	.align	128
.text._ZN7cutlass13device_kernelIN5flash11enable_sm90INS1_16FlashAttnFwdSm90INS1_25CollectiveMainloopFwdSm90ILi2EN4cute5tupleIJNS5_1CILi1EEES8_S8_EEENS6_IJNS7_ILi128EEENS7_ILi96EEENS7_ILi64EEEEEELi256ENS_6half_tEfNS_4arch4Sm90ELb0ELb0ELb1ELb1ELb0ELb1ELb1ELb1ELb0ELb0ELb0ELb0EEENS1_21CollectiveEpilogueFwdINS6_IJSA_NS7_ILi256EEESB_EEES9_SE_SG_Li256ELb1ELb0ELb0ELb0EEENS1_36VarlenDynamicPersistentTileSchedulerILi128ELi96ELi256ELi32ELb0ELb0ELb1ELb0ELb1ELb1EEEEEEEEEvNT_6ParamsE:
        .type           _ZN7cutlass13device_kernelIN5flash11enable_sm90INS1_16FlashAttnFwdSm90INS1_25CollectiveMainloopFwdSm90ILi2EN4cute5tupleIJNS5_1CILi1EEES8_S8_EEENS6_IJNS7_ILi128EEENS7_ILi96EEENS7_ILi64EEEEEELi256ENS_6half_tEfNS_4arch4Sm90ELb0ELb0ELb1ELb1ELb0ELb1ELb1ELb1ELb0ELb0ELb0ELb0EEENS1_21CollectiveEpilogueFwdINS6_IJSA_NS7_ILi256EEESB_EEES9_SE_SG_Li256ELb1ELb0ELb0ELb0EEENS1_36VarlenDynamicPersistentTileSchedulerILi128ELi96ELi256ELi32ELb0ELb0ELb1ELb0ELb1ELb1EEEEEEEEEvNT_6ParamsE,@function
        .size           _ZN7cutlass13device_kernelIN5flash11enable_sm90INS1_16FlashAttnFwdSm90INS1_25CollectiveMainloopFwdSm90ILi2EN4cute5tupleIJNS5_1CILi1EEES8_S8_EEENS6_IJNS7_ILi128EEENS7_ILi96EEENS7_ILi64EEEEEELi256ENS_6half_tEfNS_4arch4Sm90ELb0ELb0ELb1ELb1ELb0ELb1ELb1ELb1ELb0ELb0ELb0ELb0EEENS1_21CollectiveEpilogueFwdINS6_IJSA_NS7_ILi256EEESB_EEES9_SE_SG_Li256ELb1ELb0ELb0ELb0EEENS1_36VarlenDynamicPersistentTileSchedulerILi128ELi96ELi256ELi32ELb0ELb0ELb1ELb0ELb1ELb1EEEEEEEEEvNT_6ParamsE,(.L_x_23 - _ZN7cutlass13device_kernelIN5flash11enable_sm90INS1_16FlashAttnFwdSm90INS1_25CollectiveMainloopFwdSm90ILi2EN4cute5tupleIJNS5_1CILi1EEES8_S8_EEENS6_IJNS7_ILi128EEENS7_ILi96EEENS7_ILi64EEEEEELi256ENS_6half_tEfNS_4arch4Sm90ELb0ELb0ELb1ELb1ELb0ELb1ELb1ELb1ELb0ELb0ELb0ELb0EEENS1_21CollectiveEpilogueFwdINS6_IJSA_NS7_ILi256EEESB_EEES9_SE_SG_Li256ELb1ELb0ELb0ELb0EEENS1_36VarlenDynamicPersistentTileSchedulerILi128ELi96ELi256ELi32ELb0ELb0ELb1ELb0ELb1ELb1EEEEEEEEEvNT_6ParamsE)
        .other          _ZN7cutlass13device_kernelIN5flash11enable_sm90INS1_16FlashAttnFwdSm90INS1_25CollectiveMainloopFwdSm90ILi2EN4cute5tupleIJNS5_1CILi1EEES8_S8_EEENS6_IJNS7_ILi128EEENS7_ILi96EEENS7_ILi64EEEEEELi256ENS_6half_tEfNS_4arch4Sm90ELb0ELb0ELb1ELb1ELb0ELb1ELb1ELb1ELb0ELb0ELb0ELb0EEENS1_21CollectiveEpilogueFwdINS6_IJSA_NS7_ILi256EEESB_EEES9_SE_SG_Li256ELb1ELb0ELb0ELb0EEENS1_36VarlenDynamicPersistentTileSchedulerILi128ELi96ELi256ELi32ELb0ELb0ELb1ELb0ELb1ELb1EEEEEEEEEvNT_6ParamsE,@"STO_CUDA_ENTRY STV_DEFAULT"
_ZN7cutlass13device_kernelIN5flash11enable_sm90INS1_16FlashAttnFwdSm90INS1_25CollectiveMainloopFwdSm90ILi2EN4cute5tupleIJNS5_1CILi1EEES8_S8_EEENS6_IJNS7_ILi128EEENS7_ILi96EEENS7_ILi64EEEEEELi256ENS_6half_tEfNS_4arch4Sm90ELb0ELb0ELb1ELb1ELb0ELb1ELb1ELb1ELb0ELb0ELb0ELb0EEENS1_21CollectiveEpilogueFwdINS6_IJSA_NS7_ILi256EEESB_EEES9_SE_SG_Li256ELb1ELb0ELb0ELb0EEENS1_36VarlenDynamicPersistentTileSchedulerILi128ELi96ELi256ELi32ELb0ELb0ELb1ELb0ELb1ELb1EEEEEEEEEvNT_6ParamsE:
[----:B------:R-:W-:Y:S01]  /*0000*/  LDC R1, c[0x0][0x37c] ;  /* 0x0000df00ff017b82 */ /* 0x000fe20000000800 */
[----:B------:R-:W-:Y:S05]  /*0010*/  EXIT ;  /* 0x000000000000794d */ /* 0x000fea0003800000 */
.L_x_5:
        /* <DEDUP_REMOVED lines=14> */
.L_x_23:


//--------------------- .text._ZN7cutlass13device_kernelIN5flash11enable_sm90INS1_16FlashAttnFwdSm90INS1_25CollectiveMainloopFwdSm90ILi2EN4cute5tupleIJNS5_1CILi1EEES8_S8_EEENS6_IJNS7_ILi128EEENS7_ILi96EEENS7_ILi64EEEEEELi256ENS_6half_tEfNS_4arch4Sm90ELb0ELb1ELb1ELb0ELb0ELb0ELb0ELb1ELb0ELb0ELb0ELb0EEENS1_21CollectiveEpilogueFwdINS6_IJSA_NS7_ILi256EEESB_EEES9_SE_SG_Li256ELb0ELb0ELb0ELb0EEENS1_30DynamicPersistentTileSchedulerILi256ELi32ELb0ELb0ELb1EEEEEEEEEvNT_6ParamsE --------------------------
	.section	.text._ZN7cutlass13device_kernelIN5flash11enable_sm90INS1_16FlashAttnFwdSm90INS1_25CollectiveMainloopFwdSm90ILi2EN4cute5tupleIJNS5_1CILi1EEES8_S8_EEENS6_IJNS7_ILi128EEENS7_ILi96EEENS7_ILi64EEEEEELi256ENS_6half_tEfNS_4arch4Sm90ELb0ELb1ELb1ELb0ELb0ELb0ELb0ELb1ELb0ELb0ELb0ELb0EEENS1_21CollectiveEpilogueFwdINS6_IJSA_NS7_ILi256EEESB_EEES9_SE_SG_Li256ELb0ELb0ELb0ELb0EEENS1_30DynamicPersistentTileSchedulerILi256ELi32ELb0ELb0ELb1EEEEEEEEEvNT_6ParamsE,"ax",@progbits
	.align	128
.text._ZN7cutlass13device_kernelIN5flash11enable_sm90INS1_16FlashAttnFwdSm90INS1_25CollectiveMainloopFwdSm90ILi2EN4cute5tupleIJNS5_1CILi1EEES8_S8_EEENS6_IJNS7_ILi128EEENS7_ILi96EEENS7_ILi64EEEEEELi256ENS_6half_tEfNS_4arch4Sm90ELb0ELb1ELb1ELb0ELb0ELb0ELb0ELb1ELb0ELb0ELb0ELb0EEENS1_21CollectiveEpilogueFwdINS6_IJSA_NS7_ILi256EEESB_EEES9_SE_SG_Li256ELb0ELb0ELb0ELb0EEENS1_30DynamicPersistentTileSchedulerILi256ELi32ELb0ELb0ELb1EEEEEEEEEvNT_6ParamsE:
        .type           _ZN7cutlass13device_kernelIN5flash11enable_sm90INS1_16FlashAttnFwdSm90INS1_25CollectiveMainloopFwdSm90ILi2EN4cute5tupleIJNS5_1CILi1EEES8_S8_EEENS6_IJNS7_ILi128EEENS7_ILi96EEENS7_ILi64EEEEEELi256ENS_6half_tEfNS_4arch4Sm90ELb0ELb1ELb1ELb0ELb0ELb0ELb0ELb1ELb0ELb0ELb0ELb0EEENS1_21CollectiveEpilogueFwdINS6_IJSA_NS7_ILi256EEESB_EEES9_SE_SG_Li256ELb0ELb0ELb0ELb0EEENS1_30DynamicPersistentTileSchedulerILi256ELi32ELb0ELb0ELb1EEEEEEEEEvNT_6ParamsE,@function
        .size           _ZN7cutlass13device_kernelIN5flash11enable_sm90INS1_16FlashAttnFwdSm90INS1_25CollectiveMainloopFwdSm90ILi2EN4cute5tupleIJNS5_1CILi1EEES8_S8_EEENS6_IJNS7_ILi128EEENS7_ILi96EEENS7_ILi64EEEEEELi256ENS_6half_tEfNS_4arch4Sm90ELb0ELb1ELb1ELb0ELb0ELb0ELb0ELb1ELb0ELb0ELb0ELb0EEENS1_21CollectiveEpilogueFwdINS6_IJSA_NS7_ILi256EEESB_EEES9_SE_SG_Li256ELb0ELb0ELb0ELb0EEENS1_30DynamicPersistentTileSchedulerILi256ELi32ELb0ELb0ELb1EEEEEEEEEvNT_6ParamsE,(.L_x_24 - _ZN7cutlass13device_kernelIN5flash11enable_sm90INS1_16FlashAttnFwdSm90INS1_25CollectiveMainloopFwdSm90ILi2EN4cute5tupleIJNS5_1CILi1EEES8_S8_EEENS6_IJNS7_ILi128EEENS7_ILi96EEENS7_ILi64EEEEEELi256ENS_6half_tEfNS_4arch4Sm90ELb0ELb1ELb1ELb0ELb0ELb0ELb0ELb1ELb0ELb0ELb0ELb0EEENS1_21CollectiveEpilogueFwdINS6_IJSA_NS7_ILi256EEESB_EEES9_SE_SG_Li256ELb0ELb0ELb0ELb0EEENS1_30DynamicPersistentTileSchedulerILi256ELi32ELb0ELb0ELb1EEEEEEEEEvNT_6ParamsE)
        .other          _ZN7cutlass13device_kernelIN5flash11enable_sm90INS1_16FlashAttnFwdSm90INS1_25CollectiveMainloopFwdSm90ILi2EN4cute5tupleIJNS5_1CILi1EEES8_S8_EEENS6_IJNS7_ILi128EEENS7_ILi96EEENS7_ILi64EEEEEELi256ENS_6half_tEfNS_4arch4Sm90ELb0ELb1ELb1ELb0ELb0ELb0ELb0ELb1ELb0ELb0ELb0ELb0EEENS1_21CollectiveEpilogueFwdINS6_IJSA_NS7_ILi256EEESB_EEES9_SE_SG_Li256ELb0ELb0ELb0ELb0EEENS1_30DynamicPersistentTileSchedulerILi256ELi32ELb0ELb0ELb1EEEEEEEEEvNT_6ParamsE,@"STO_CUDA_ENTRY STV_DEFAULT"
_ZN7cutlass13device_kernelIN5flash11enable_sm90INS1_16FlashAttnFwdSm90INS1_25CollectiveMainloopFwdSm90ILi2EN4cute5tupleIJNS5_1CILi1EEES8_S8_EEENS6_IJNS7_ILi128EEENS7_ILi96EEENS7_ILi64EEEEEELi256ENS_6half_tEfNS_4arch4Sm90ELb0ELb1ELb1ELb0ELb0ELb0ELb0ELb1ELb0ELb0ELb0ELb0EEENS1_21CollectiveEpilogueFwdINS6_IJSA_NS7_ILi256EEESB_EEES9_SE_SG_Li256ELb0ELb0ELb0ELb0EEENS1_30DynamicPersistentTileSchedulerILi256ELi32ELb0ELb0ELb1EEEEEEEEEvNT_6ParamsE:
[----:B------:R-:W-:Y:S01]  /*0000*/  LDC R1, c[0x0][0x37c] ;  /* 0x0000df00ff017b82 */ /* 0x000fe20000000800 */
[----:B------:R-:W-:Y:S05]  /*0010*/  EXIT ;  /* 0x000000000000794d */ /* 0x000fea0003800000 */
.L_x_6:
        /* <DEDUP_REMOVED lines=14> */
.L_x_24:


//--------------------- .text._ZN7cutlass13device_kernelIN5flash11enable_sm90INS1_16FlashAttnFwdSm90INS1_25CollectiveMainloopFwdSm90ILi2EN4cute5tupleIJNS5_1CILi1EEES8_S8_EEENS6_IJNS7_ILi128EEENS7_ILi96EEENS7_ILi64EEEEEELi256ENS_6half_tEfNS_4arch4Sm90ELb0ELb1ELb1ELb0ELb0ELb0ELb1ELb1ELb0ELb0ELb0ELb0EEENS1_21CollectiveEpilogueFwdINS6_IJSA_NS7_ILi256EEESB_EEES9_SE_SG_Li256ELb0ELb0ELb0ELb0EEENS1_30DynamicPersistentTileSchedulerILi256ELi32ELb0ELb0ELb1EEEEEEEEEvNT_6ParamsE --------------------------
	.section	.text._ZN7cutlass13device_kernelIN5flash11enable_sm90INS1_16FlashAttnFwdSm90INS1_25CollectiveMainloopFwdSm90ILi2EN4cute5tupleIJNS5_1CILi1EEES8_S8_EEENS6_IJNS7_ILi128EEENS7_ILi96EEENS7_ILi64EEEEEELi256ENS_6half_tEfNS_4arch4Sm90ELb0ELb1ELb1ELb0ELb0ELb0ELb1ELb1ELb0ELb0ELb0ELb0EEENS1_21CollectiveEpilogueFwdINS6_IJSA_NS7_ILi256EEESB_EEES9_SE_SG_Li256ELb0ELb0ELb0ELb0EEENS1_30DynamicPersistentTileSchedulerILi256ELi32ELb0ELb0ELb1EEEEEEEEEvNT_6ParamsE,"ax",@progbits
	.align	128
.text._ZN7cutlass13device_kernelIN5flash11enable_sm90INS1_16FlashAttnFwdSm90INS1_25CollectiveMainloopFwdSm90ILi2EN4cute5tupleIJNS5_1CILi1EEES8_S8_EEENS6_IJNS7_ILi128EEENS7_ILi96EEENS7_ILi64EEEEEELi256ENS_6half_tEfNS_4arch4Sm90ELb0ELb1ELb1ELb0ELb0ELb0ELb1ELb1ELb0ELb0ELb0ELb0EEENS1_21CollectiveEpilogueFwdINS6_IJSA_NS7_ILi256EEESB_EEES9_SE_SG_Li256ELb0ELb0ELb0ELb0EEENS1_30DynamicPersistentTileSchedulerILi256ELi32ELb0ELb0ELb1EEEEEEEEEvNT_6ParamsE:
        .type           _ZN7cutlass13device_kernelIN5flash11enable_sm90INS1_16FlashAttnFwdSm90INS1_25CollectiveMainloopFwdSm90ILi2EN4cute5tupleIJNS5_1CILi1EEES8_S8_EEENS6_IJNS7_ILi128EEENS7_ILi96EEENS7_ILi64EEEEEELi256ENS_6half_tEfNS_4arch4Sm90ELb0ELb1ELb1ELb0ELb0ELb0ELb1ELb1ELb0ELb0ELb0ELb0EEENS1_21CollectiveEpilogueFwdINS6_IJSA_NS7_ILi256EEESB_EEES9_SE_SG_Li256ELb0ELb0ELb0ELb0EEENS1_30DynamicPersistentTileSchedulerILi256ELi32ELb0ELb0ELb1EEEEEEEEEvNT_6ParamsE,@function
        .size           _ZN7cutlass13device_kernelIN5flash11enable_sm90INS1_16FlashAttnFwdSm90INS1_25CollectiveMainloopFwdSm90ILi2EN4cute5tupleIJNS5_1CILi1EEES8_S8_EEENS6_IJNS7_ILi128EEENS7_ILi96EEENS7_ILi64EEEEEELi256ENS_6half_tEfNS_4arch4Sm90ELb0ELb1ELb1ELb0ELb0ELb0ELb1ELb1ELb0ELb0ELb0ELb0EEENS1_21CollectiveEpilogueFwdINS6_IJSA_NS7_ILi256EEESB_EEES9_SE_SG_Li256ELb0ELb0ELb0ELb0EEENS1_30DynamicPersistentTileSchedulerILi256ELi32ELb0ELb0ELb1EEEEEEEEEvNT_6ParamsE,(.L_x_25 - _ZN7cutlass13device_kernelIN5flash11enable_sm90INS1_16FlashAttnFwdSm90INS1_25CollectiveMainloopFwdSm90ILi2EN4cute5tupleIJNS5_1CILi1EEES8_S8_EEENS6_IJNS7_ILi128EEENS7_ILi96EEENS7_ILi64EEEEEELi256ENS_6half_tEfNS_4arch4Sm90ELb0ELb1ELb1ELb0ELb0ELb0ELb1ELb1ELb0ELb0ELb0ELb0EEENS1_21CollectiveEpilogueFwdINS6_IJSA_NS7_ILi256EEESB_EEES9_SE_SG_Li256ELb0ELb0ELb0ELb0EEENS1_30DynamicPersistentTileSchedulerILi256ELi32ELb0ELb0ELb1EEEEEEEEEvNT_6ParamsE)
        .other          _ZN7cutlass13device_kernelIN5flash11enable_sm90INS1_16FlashAttnFwdSm90INS1_25CollectiveMainloopFwdSm90ILi2EN4cute5tupleIJNS5_1CILi1EEES8_S8_EEENS6_IJNS7_ILi128EEENS7_ILi96EEENS7_ILi64EEEEEELi256ENS_6half_tEfNS_4arch4Sm90ELb0ELb1ELb1ELb0ELb0ELb0ELb1ELb1ELb0ELb0ELb0ELb0EEENS1_21CollectiveEpilogueFwdINS6_IJSA_NS7_ILi256EEESB_EEES9_SE_SG_Li256ELb0ELb0ELb0ELb0EEENS1_30DynamicPersistentTileSchedulerILi256ELi32ELb0ELb0ELb1EEEEEEEEEvNT_6ParamsE,@"STO_CUDA_ENTRY STV_DEFAULT"
_ZN7cutlass13device_kernelIN5flash11enable_sm90INS1_16FlashAttnFwdSm90INS1_25CollectiveMainloopFwdSm90ILi2EN4cute5tupleIJNS5_1CILi1EEES8_S8_EEENS6_IJNS7_ILi128EEENS7_ILi96EEENS7_ILi64EEEEEELi256ENS_6half_tEfNS_4arch4Sm90ELb0ELb1ELb1ELb0ELb0ELb0ELb1ELb1ELb0ELb0ELb0ELb0EEENS1_21CollectiveEpilogueFwdINS6_IJSA_NS7_ILi256EEESB_EEES9_SE_SG_Li256ELb0ELb0ELb0ELb0EEENS1_30DynamicPersistentTileSchedulerILi256ELi32ELb0ELb0ELb1EEEEEEEEEvNT_6ParamsE:
[----:B------:R-:W-:Y:S01]  /*0000*/  LDC R1, c[0x0][0x37c] ;  /* 0x0000df00ff017b82 */ /* 0x000fe20000000800 */
[----:B------:R-:W-:Y:S05]  /*0010*/  EXIT ;  /* 0x000000000000794d */ /* 0x000fea0003800000 */
.L_x_7:
        /* <DEDUP_REMOVED lines=14> */
.L_x_25:


//--------------------- .text._ZN7cutlass13device_kernelIN5flash11enable_sm90INS1_16FlashAttnFwdSm90INS1_25CollectiveMainloopFwdSm90ILi2EN4cute5tupleIJNS5_1CILi1EEES8_S8_EEENS6_IJNS7_ILi128EEENS7_ILi96EEENS7_ILi64EEEEEELi256ENS_6half_tEfNS_4arch4Sm90ELb0ELb1ELb1ELb1ELb0ELb0ELb0ELb1ELb0ELb0ELb0ELb0EEENS1_21CollectiveEpilogueFwdINS6_IJSA_NS7_ILi256EEESB_EEES9_SE_SG_Li256ELb1ELb0ELb0ELb0EEENS1_36VarlenDynamicPersistentTileSchedulerILi128ELi96ELi256ELi32ELb0ELb0ELb1ELb1ELb0ELb1EEEEEEEEEvNT_6ParamsE --------------------------
	.section	.text._ZN7cutlass13device_kernelIN5flash11enable_sm90INS1_16FlashAttnFwdSm90INS1_25CollectiveMainloopFwdSm90ILi2EN4cute5tupleIJNS5_1CILi1EEES8_S8_EEENS6_IJNS7_ILi128EEENS7_ILi96EEENS7_ILi64EEEEEELi256ENS_6half_tEfNS_4arch4Sm90ELb0ELb1ELb1ELb1ELb0ELb0ELb0ELb1ELb0ELb0ELb0ELb0EEENS1_21CollectiveEpilogueFwdINS6_IJSA_NS7_ILi256EEESB_EEES9_SE_SG_Li256ELb1ELb0ELb0ELb0EEENS1_36VarlenDynamicPersistentTileSchedulerILi128ELi96ELi256ELi32ELb0ELb0ELb1ELb1ELb0ELb1EEEEEEEEEvNT_6ParamsE,"ax",@progbits
	.align	128
.text._ZN7cutlass13device_kernelIN5flash11enable_sm90INS1_16FlashAttnFwdSm90INS1_25CollectiveMainloopFwdSm90ILi2EN4cute5tupleIJNS5_1CILi1EEES8_S8_EEENS6_IJNS7_ILi128EEENS7_ILi96EEENS7_ILi64EEEEEELi256ENS_6half_tEfNS_4arch4Sm90ELb0ELb1ELb1ELb1ELb0ELb0ELb0ELb1ELb0ELb0ELb0ELb0EEENS1_21CollectiveEpilogueFwdINS6_IJSA_NS7_ILi256EEESB_EEES9_SE_SG_Li256ELb1ELb0ELb0ELb0EEENS1_36VarlenDynamicPersistentTileSchedulerILi128ELi96ELi256ELi32ELb0ELb0ELb1ELb1ELb0ELb1EEEEEEEEEvNT_6ParamsE:
        .type           _ZN7cutlass13device_kernelIN5flash11enable_sm90INS1_16FlashAttnFwdSm90INS1_25CollectiveMainloopFwdSm90ILi2EN4cute5tupleIJNS5_1CILi1EEES8_S8_EEENS6_IJNS7_ILi128EEENS7_ILi96EEENS7_ILi64EEEEEELi256ENS_6half_tEfNS_4arch4Sm90ELb0ELb1ELb1ELb1ELb0ELb0ELb0ELb1ELb0ELb0ELb0ELb0EEENS1_21CollectiveEpilogueFwdINS6_IJSA_NS7_ILi256EEESB_EEES9_SE_SG_Li256ELb1ELb0ELb0ELb0EEENS1_36VarlenDynamicPersistentTileSchedulerILi128ELi96ELi256ELi32ELb0ELb0ELb1ELb1ELb0ELb1EEEEEEEEEvNT_6ParamsE,@function
        .size           _ZN7cutlass13device_kernelIN5flash11enable_sm90INS1_16FlashAttnFwdSm90INS1_25CollectiveMainloopFwdSm90ILi2EN4cute5tupleIJNS5_1CILi1EEES8_S8_EEENS6_IJNS7_ILi128EEENS7_ILi96EEENS7_ILi64EEEEEELi256ENS_6half_tEfNS_4arch4Sm90ELb0ELb1ELb1ELb1ELb0ELb0ELb0ELb1ELb0ELb0ELb0ELb0EEENS1_21CollectiveEpilogueFwdINS6_IJSA_NS7_ILi256EEESB_EEES9_SE_SG_Li256ELb1ELb0ELb0ELb0EEENS1_36VarlenDynamicPersistentTileSchedulerILi128ELi96ELi256ELi32ELb0ELb0ELb1ELb1ELb0ELb1EEEEEEEEEvNT_6ParamsE,(.L_x_26 - _ZN7cutlass13device_kernelIN5flash11enable_sm90INS1_16FlashAttnFwdSm90INS1_25CollectiveMainloopFwdSm90ILi2EN4cute5tupleIJNS5_1CILi1EEES8_S8_EEENS6_IJNS7_ILi128EEENS7_ILi96EEENS7_ILi64EEEEEELi256ENS_6half_tEfNS_4arch4Sm90ELb0ELb1ELb1ELb1ELb0ELb0ELb0ELb1ELb0ELb0ELb0ELb0EEENS1_21CollectiveEpilogueFwdINS6_IJSA_NS7_ILi256EEESB_EEES9_SE_SG_Li256ELb1ELb0ELb0ELb0EEENS1_36VarlenDynamicPersistentTileSchedulerILi128ELi96ELi256ELi32ELb0ELb0ELb1ELb1ELb0ELb1EEEEEEEEEvNT_6ParamsE)
        .other          _ZN7cutlass13device_kernelIN5flash11enable_sm90INS1_16FlashAttnFwdSm90INS1_25CollectiveMainloopFwdSm90ILi2EN4cute5tupleIJNS5_1CILi1EEES8_S8_EEENS6_IJNS7_ILi128EEENS7_ILi96EEENS7_ILi64EEEEEELi256ENS_6half_tEfNS_4arch4Sm90ELb0ELb1ELb1ELb1ELb0ELb0ELb0ELb1ELb0ELb0ELb0ELb0EEENS1_21CollectiveEpilogueFwdINS6_IJSA_NS7_ILi256EEESB_EEES9_SE_SG_Li256ELb1ELb0ELb0ELb0EEENS1_36VarlenDynamicPersistentTileSchedulerILi128ELi96ELi256ELi32ELb0ELb0ELb1ELb1ELb0ELb1EEEEEEEEEvNT_6ParamsE,@"STO_CUDA_ENTRY STV_DEFAULT"
_ZN7cutlass13device_kernelIN5flash11enable_sm90INS1_16FlashAttnFwdSm90INS1_25CollectiveMainloopFwdSm90ILi2EN4cute5tupleIJNS5_1CILi1EEES8_S8_EEENS6_IJNS7_ILi128EEENS7_ILi96EEENS7_ILi64EEEEEELi256ENS_6half_tEfNS_4arch4Sm90ELb0ELb1ELb1ELb1ELb0ELb0ELb0ELb1ELb0ELb0ELb0ELb0EEENS1_21CollectiveEpilogueFwdINS6_IJSA_NS7_ILi256EEESB_EEES9_SE_SG_Li256ELb1ELb0ELb0ELb0EEENS1_36VarlenDynamicPersistentTileSchedulerILi128ELi96ELi256ELi32ELb0ELb0ELb1ELb1ELb0ELb1EEEEEEEEEvNT_6ParamsE:
[----:B------:R-:W-:Y:S01]  /*0000*/  LDC R1, c[0x0][0x37c] ;  /* 0x0000df00ff017b82 */ /* 0x000fe20000000800 */
[----:B------:R-:W-:Y:S05]  /*0010*/  EXIT ;  /* 0x000000000000794d */ /* 0x000fea0003800000 */
.L_x_8:
        /* <DEDUP_REMOVED lines=14> */
.L_x_26:


//--------------------- .text._ZN7cutlass13device_kernelIN5flash11enable_sm90INS1_16FlashAttnFwdSm90INS1_25CollectiveMainloopFwdSm90ILi2EN4cute5tupleIJNS5_1CILi1EEES8_S8_EEENS6_IJNS7_ILi128EEENS7_ILi96EEENS7_ILi64EEEEEELi256ENS_6half_tEfNS_4arch4Sm90ELb0ELb1ELb1ELb1ELb0ELb1ELb0ELb1ELb0ELb0ELb0ELb0EEENS1_21CollectiveEpilogueFwdINS6_IJSA_NS7_ILi256EEESB_EEES9_SE_SG_Li256ELb1ELb0ELb0ELb0EEENS1_36VarlenDynamicPersistentTileSchedulerILi128ELi96ELi256ELi32ELb0ELb0ELb1ELb1ELb0ELb1EEEEEEEEEvNT_6ParamsE --------------------------
	.section	.text._ZN7cutlass13device_kernelIN5flash11enable_sm90INS1_16FlashAttnFwdSm90INS1_25CollectiveMainloopFwdSm90ILi2EN4cute5tupleIJNS5_1CILi1EEES8_S8_EEENS6_IJNS7_ILi128EEENS7_ILi96EEENS7_ILi64EEEEEELi256ENS_6half_tEfNS_4arch4Sm90ELb0ELb1ELb1ELb1ELb0ELb1ELb0ELb1ELb0ELb0ELb0ELb0EEENS1_21CollectiveEpilogueFwdINS6_IJSA_NS7_ILi256EEESB_EEES9_SE_SG_Li256ELb1ELb0ELb0ELb0EEENS1_36VarlenDynamicPersistentTileSchedulerILi128ELi96ELi256ELi32ELb0ELb0ELb1ELb1ELb0ELb1EEEEEEEEEvNT_6ParamsE,"ax",@progbits
	.align	128
.text._ZN7cutlass13device_kernelIN5flash11enable_sm90INS1_16FlashAttnFwdSm90INS1_25CollectiveMainloopFwdSm90ILi2EN4cute5tupleIJNS5_1CILi1EEES8_S8_EEENS6_IJNS7_ILi128EEENS7_ILi96EEENS7_ILi64EEEEEELi256ENS_6half_tEfNS_4arch4Sm90ELb0ELb1ELb1ELb1ELb0ELb1ELb0ELb1ELb0ELb0ELb0ELb0EEENS1_21CollectiveEpilogueFwdINS6_IJSA_NS7_ILi256EEESB_EEES9_SE_SG_Li256ELb1ELb0ELb0ELb0EEENS1_36VarlenDynamicPersistentTileSchedulerILi128ELi96ELi256ELi32ELb0ELb0ELb1ELb1ELb0ELb1EEEEEEEEEvNT_6ParamsE:
        .type           _ZN7cutlass13device_kernelIN5flash11enable_sm90INS1_16FlashAttnFwdSm90INS1_25CollectiveMainloopFwdSm90ILi2EN4cute5tupleIJNS5_1CILi1EEES8_S8_EEENS6_IJNS7_ILi128EEENS7_ILi96EEENS7_ILi64EEEEEELi256ENS_6half_tEfNS_4arch4Sm90ELb0ELb1ELb1ELb1ELb0ELb1ELb0ELb1ELb0ELb0ELb0ELb0EEENS1_21CollectiveEpilogueFwdINS6_IJSA_NS7_ILi256EEESB_EEES9_SE_SG_Li256ELb1ELb0ELb0ELb0EEENS1_36VarlenDynamicPersistentTileSchedulerILi128ELi96ELi256ELi32ELb0ELb0ELb1ELb1ELb0ELb1EEEEEEEEEvNT_6ParamsE,@function
        .size           _ZN7cutlass13device_kernelIN5flash11enable_sm90INS1_16FlashAttnFwdSm90INS1_25CollectiveMainloopFwdSm90ILi2EN4cute5tupleIJNS5_1CILi1EEES8_S8_EEENS6_IJNS7_ILi128EEENS7_ILi96EEENS7_ILi64EEEEEELi256ENS_6half_tEfNS_4arch4Sm90ELb0ELb1ELb1ELb1ELb0ELb1ELb0ELb1ELb0ELb0ELb0ELb0EEENS1_21CollectiveEpilogueFwdINS6_IJSA_NS7_ILi256EEESB_EEES9_SE_SG_Li256ELb1ELb0ELb0ELb0EEENS1_36VarlenDynamicPersistentTileSchedulerILi128ELi96ELi256ELi32ELb0ELb0ELb1ELb1ELb0ELb1EEEEEEEEEvNT_6ParamsE,(.L_x_27 - _ZN7cutlass13device_kernelIN5flash11enable_sm90INS1_16FlashAttnFwdSm90INS1_25CollectiveMainloopFwdSm90ILi2EN4cute5tupleIJNS5_1CILi1EEES8_S8_EEENS6_IJNS7_ILi128EEENS7_ILi96EEENS7_ILi64EEEEEELi256ENS_6half_tEfNS_4arch4Sm90ELb0ELb1ELb1ELb1ELb0ELb1ELb0ELb1ELb0ELb0ELb0ELb0EEENS1_21CollectiveEpilogueFwdINS6_IJSA_NS7_ILi256EEESB_EEES9_SE_SG_Li256ELb1ELb0ELb0ELb0EEENS1_36VarlenDynamicPersistentTileSchedulerILi128ELi96ELi256ELi32ELb0ELb0ELb1ELb1ELb0ELb1EEEEEEEEEvNT_6ParamsE)
        .other          _ZN7cutlass13device_kernelIN5flash11enable_sm90INS1_16FlashAttnFwdSm90INS1_25CollectiveMainloopFwdSm90ILi2EN4cute5tupleIJNS5_1CILi1EEES8_S8_EEENS6_IJNS7_ILi128EEENS7_ILi96EEENS7_ILi64EEEEEELi256ENS_6half_tEfNS_4arch4Sm90ELb0ELb1ELb1ELb1ELb0ELb1ELb0ELb1ELb0ELb0ELb0ELb0EEENS1_21CollectiveEpilogueFwdINS6_IJSA_NS7_ILi256EEESB_EEES9_SE_SG_Li256ELb1ELb0ELb0ELb0EEENS1_36VarlenDynamicPersistentTileSchedulerILi128ELi96ELi256ELi32ELb0ELb0ELb1ELb1ELb0ELb1EEEEEEEEEvNT_6ParamsE,@"STO_CUDA_ENTRY STV_DEFAULT"
_ZN7cutlass13device_kernelIN5flash11enable_sm90INS1_16FlashAttnFwdSm90INS1_25CollectiveMainloopFwdSm90ILi2EN4cute5tupleIJNS5_1CILi1EEES8_S8_EEENS6_IJNS7_ILi128EEENS7_ILi96EEENS7_ILi64EEEEEELi256ENS_6half_tEfNS_4arch4Sm90ELb0ELb1ELb1ELb1ELb0ELb1ELb0ELb1ELb0ELb0ELb0ELb0EEENS1_21CollectiveEpilogueFwdINS6_IJSA_NS7_ILi256EEESB_EEES9_SE_SG_Li256ELb1ELb0ELb0ELb0EEENS1_36VarlenDynamicPersistentTileSchedulerILi128ELi96ELi256ELi32ELb0ELb0ELb1ELb1ELb0ELb1EEEEEEEEEvNT_6ParamsE:
[----:B------:R-:W-:Y:S01]  /*0000*/  LDC R1, c[0x0][0x37c] ;  /* 0x0000df00ff017b82 */ /* 0x000fe20000000800 */
[----:B------:R-:W-:Y:S05]  /*0010*/  EXIT ;  /* 0x000000000000794d */ /* 0x000fea0003800000 */
.L_x_9:
        /* <DEDUP_REMOVED lines=14> */
.L_x_27:


//--------------------- .text._ZN7cutlass13device_kernelIN5flash11enable_sm90INS1_16FlashAttnFwdSm90INS1_25CollectiveMainloopFwdSm90ILi2EN4cute5tupleIJNS5_1CILi1EEES8_S8_EEENS6_IJNS7_ILi128EEENS7_ILi96EEENS7_ILi64EEEEEELi256ENS_6half_tEfNS_4arch4Sm90ELb0ELb1ELb1ELb1ELb0ELb0ELb1ELb1ELb0ELb0ELb0ELb0EEENS1_21CollectiveEpilogueFwdINS6_IJSA_NS7_ILi256EEESB_EEES9_SE_SG_Li256ELb1ELb0ELb0ELb0EEENS1_36VarlenDynamicPersistentTileSchedulerILi128ELi96ELi256ELi32ELb0ELb0ELb1ELb1ELb0ELb1EEEEEEEEEvNT_6ParamsE --------------------------
	.section	.text._ZN7cutlass13device_kernelIN5flash11enable_sm90INS1_16FlashAttnFwdSm90INS1_25CollectiveMainloopFwdSm90ILi2EN4cute5tupleIJNS5_1CILi1EEES8_S8_EEENS6_IJNS7_ILi128EEENS7_ILi96EEENS7_ILi64EEEEEELi256ENS_6half_tEfNS_4arch4Sm90ELb0ELb1ELb1ELb1ELb0ELb0ELb1ELb1ELb0ELb0ELb0ELb0EEENS1_21CollectiveEpilogueFwdINS6_IJSA_NS7_ILi256EEESB_EEES9_SE_SG_Li256ELb1ELb0ELb0ELb0EEENS1_36VarlenDynamicPersistentTileSchedulerILi128ELi96ELi256ELi32ELb0ELb0ELb1ELb1ELb0ELb1EEEEEEEEEvNT_6ParamsE,"ax",@progbits
	.align	128
.text._ZN7cutlass13device_kernelIN5flash11enable_sm90INS1_16FlashAttnFwdSm90INS1_25CollectiveMainloopFwdSm90ILi2EN4cute5tupleIJNS5_1CILi1EEES8_S8_EEENS6_IJNS7_ILi128EEENS7_ILi96EEENS7_ILi64EEEEEELi256ENS_6half_tEfNS_4arch4Sm90ELb0ELb1ELb1ELb1ELb0ELb0ELb1ELb1ELb0ELb0ELb0ELb0EEENS1_21CollectiveEpilogueFwdINS6_IJSA_NS7_ILi256EEESB_EEES9_SE_SG_Li256ELb1ELb0ELb0ELb0EEENS1_36VarlenDynamicPersistentTileSchedulerILi128ELi96ELi256ELi32ELb0ELb0ELb1ELb1ELb0ELb1EEEEEEEEEvNT_6ParamsE:
        .type           _ZN7cutlass13device_kernelIN5flash11enable_sm90INS1_16FlashAttnFwdSm90INS1_25CollectiveMainloopFwdSm90ILi2EN4cute5tupleIJNS5_1CILi1EEES8_S8_EEENS6_IJNS7_ILi128EEENS7_ILi96EEENS7_ILi64EEEEEELi256ENS_6half_tEfNS_4arch4Sm90ELb0ELb1ELb1ELb1ELb0ELb0ELb1ELb1ELb0ELb0ELb0ELb0EEENS1_21CollectiveEpilogueFwdINS6_IJSA_NS7_ILi256EEESB_EEES9_SE_SG_Li256ELb1ELb0ELb0ELb0EEENS1_36VarlenDynamicPersistentTileSchedulerILi128ELi96ELi256ELi32ELb0ELb0ELb1ELb1ELb0ELb1EEEEEEEEEvNT_6ParamsE,@function
        .size           _ZN7cutlass13device_kernelIN5flash11enable_sm90INS1_16FlashAttnFwdSm90INS1_25CollectiveMainloopFwdSm90ILi2EN4cute5tupleIJNS5_1CILi1EEES8_S8_EEENS6_IJNS7_ILi128EEENS7_ILi96EEENS7_ILi64EEEEEELi256ENS_6half_tEfNS_4arch4Sm90ELb0ELb1ELb1ELb1ELb0ELb0ELb1ELb1ELb0ELb0ELb0ELb0EEENS1_21CollectiveEpilogueFwdINS6_IJSA_NS7_ILi256EEESB_EEES9_SE_SG_Li256ELb1ELb0ELb0ELb0EEENS1_36VarlenDynamicPersistentTileSchedulerILi128ELi96ELi256ELi32ELb0ELb0ELb1ELb1ELb0ELb1EEEEEEEEEvNT_6ParamsE,(.L_x_28 - _ZN7cutlass13device_kernelIN5flash11enable_sm90INS1_16FlashAttnFwdSm90INS1_25CollectiveMainloopFwdSm90ILi2EN4cute5tupleIJNS5_1CILi1EEES8_S8_EEENS6_IJNS7_ILi128EEENS7_ILi96EEENS7_ILi64EEEEEELi256ENS_6half_tEfNS_4arch4Sm90ELb0ELb1ELb1ELb1ELb0ELb0ELb1ELb1ELb0ELb0ELb0ELb0EEENS1_21CollectiveEpilogueFwdINS6_IJSA_NS7_ILi256EEESB_EEES9_SE_SG_Li256ELb1ELb0ELb0ELb0EEENS1_36VarlenDynamicPersistentTileSchedulerILi128ELi96ELi256ELi32ELb0ELb0ELb1ELb1ELb0ELb1EEEEEEEEEvNT_6ParamsE)
        .other          _ZN7cutlass13device_kernelIN5flash11enable_sm90INS1_16FlashAttnFwdSm90INS1_25CollectiveMainloopFwdSm90ILi2EN4cute5tupleIJNS5_1CILi1EEES8_S8_EEENS6_IJNS7_ILi128EEENS7_ILi96EEENS7_ILi64EEEEEELi256ENS_6half_tEfNS_4arch4Sm90ELb0ELb1ELb1ELb1ELb0ELb0ELb1ELb1ELb0ELb0ELb0ELb0EEENS1_21CollectiveEpilogueFwdINS6_IJSA_NS7_ILi256EEESB_EEES9_SE_SG_Li256ELb1ELb0ELb0ELb0EEENS1_36VarlenDynamicPersistentTileSchedulerILi128ELi96ELi256ELi32ELb0ELb0ELb1ELb1ELb0ELb1EEEEEEEEEvNT_6ParamsE,@"STO_CUDA_ENTRY STV_DEFAULT"
_ZN7cutlass13device_kernelIN5flash11enable_sm90INS1_16FlashAttnFwdSm90INS1_25CollectiveMainloopFwdSm90ILi2EN4cute5tupleIJNS5_1CILi1EEES8_S8_EEENS6_IJNS7_ILi128EEENS7_ILi96EEENS7_ILi64EEEEEELi256ENS_6half_tEfNS_4arch4Sm90ELb0ELb1ELb1ELb1ELb0ELb0ELb1ELb1ELb0ELb0ELb0ELb0EEENS1_21CollectiveEpilogueFwdINS6_IJSA_NS7_ILi256EEESB_EEES9_SE_SG_Li256ELb1ELb0ELb0ELb0EEENS1_36VarlenDynamicPersistentTileSchedulerILi128ELi96ELi256ELi32ELb0ELb0ELb1ELb1ELb0ELb1EEEEEEEEEvNT_6ParamsE:
[----:B------:R-:W-:Y:S01]  /*0000*/  LDC R1, c[0x0][0x37c] ;  /* 0x0000df00ff017b82 */ /* 0x000fe20000000800 */
[----:B------:R-:W-:Y:S05]  /*0010*/  EXIT ;  /* 0x000000000000794d */ /* 0x000fea0003800000 */
.L_x_10:
        /* <DEDUP_REMOVED lines=14> */
.L_x_28:


//--------------------- .text._ZN7cutlass13device_kernelIN5flash11enable_sm90INS1_16FlashAttnFwdSm90INS1_25CollectiveMainloopFwdSm90ILi2EN4cute5tupleIJNS5_1CILi1EEES8_S8_EEENS6_IJNS7_ILi128EEENS7_ILi96EEENS7_ILi64EEEEEELi256ENS_6half_tEfNS_4arch4Sm90ELb0ELb1ELb1ELb1ELb0ELb1ELb1ELb1ELb0ELb0ELb0ELb0EEENS1_21CollectiveEpilogueFwdINS6_IJSA_NS7_ILi256EEESB_EEES9_SE_SG_Li256ELb1ELb0ELb0ELb0EEENS1_36VarlenDynamicPersistentTileSchedulerILi128ELi96ELi256ELi32ELb0ELb0ELb1ELb1ELb0ELb1EEEEEEEEEvNT_6ParamsE --------------------------
	.section	.text._ZN7cutlass13device_kernelIN5flash11enable_sm90INS1_16FlashAttnFwdSm90INS1_25CollectiveMainloopFwdSm90ILi2EN4cute5tupleIJNS5_1CILi1EEES8_S8_EEENS6_IJNS7_ILi128EEENS7_ILi96EEENS7_ILi64EEEEEELi256ENS_6half_tEfNS_4arch4Sm90ELb0ELb1ELb1ELb1ELb0ELb1ELb1ELb1ELb0ELb0ELb0ELb0EEENS1_21CollectiveEpilogueFwdINS6_IJSA_NS7_ILi256EEESB_EEES9_SE_SG_Li256ELb1ELb0ELb0ELb0EEENS1_36VarlenDynamicPersistentTileSchedulerILi128ELi96ELi256ELi32ELb0ELb0ELb1ELb1ELb0ELb1EEEEEEEEEvNT_6ParamsE,"ax",@progbits
	.align	128
.text._ZN7cutlass13device_kernelIN5flash11enable_sm90INS1_16FlashAttnFwdSm90INS1_25CollectiveMainloopFwdSm90ILi2EN4cute5tupleIJNS5_1CILi1EEES8_S8_EEENS6_IJNS7_ILi128EEENS7_ILi96EEENS7_ILi64EEEEEELi256ENS_6half_tEfNS_4arch4Sm90ELb0ELb1ELb1ELb1ELb0ELb1ELb1ELb1ELb0ELb0ELb0ELb0EEENS1_21CollectiveEpilogueFwdINS6_IJSA_NS7_ILi256EEESB_EEES9_SE_SG_Li256ELb1ELb0ELb0ELb0EEENS1_36VarlenDynamicPersistentTileSchedulerILi128ELi96ELi256ELi32ELb0ELb0ELb1ELb1ELb0ELb1EEEEEEEEEvNT_6ParamsE:
        .type           _ZN7cutlass13device_kernelIN5flash11enable_sm90INS1_16FlashAttnFwdSm90INS1_25CollectiveMainloopFwdSm90ILi2EN4cute5tupleIJNS5_1CILi1EEES8_S8_EEENS6_IJNS7_ILi128EEENS7_ILi96EEENS7_ILi64EEEEEELi256ENS_6half_tEfNS_4arch4Sm90ELb0ELb1ELb1ELb1ELb0ELb1ELb1ELb1ELb0ELb0ELb0ELb0EEENS1_21CollectiveEpilogueFwdINS6_IJSA_NS7_ILi256EEESB_EEES9_SE_SG_Li256ELb1ELb0ELb0ELb0EEENS1_36VarlenDynamicPersistentTileSchedulerILi128ELi96ELi256ELi32ELb0ELb0ELb1ELb1ELb0ELb1EEEEEEEEEvNT_6ParamsE,@function
        .size           _ZN7cutlass13device_kernelIN5flash11enable_sm90INS1_16FlashAttnFwdSm90INS1_25CollectiveMainloopFwdSm90ILi2EN4cute5tupleIJNS5_1CILi1EEES8_S8_EEENS6_IJNS7_ILi128EEENS7_ILi96EEENS7_ILi64EEEEEELi256ENS_6half_tEfNS_4arch4Sm90ELb0ELb1ELb1ELb1ELb0ELb1ELb1ELb1ELb0ELb0ELb0ELb0EEENS1_21CollectiveEpilogueFwdINS6_IJSA_NS7_ILi256EEESB_EEES9_SE_SG_Li256ELb1ELb0ELb0ELb0EEENS1_36VarlenDynamicPersistentTileSchedulerILi128ELi96ELi256ELi32ELb0ELb0ELb1ELb1ELb0ELb1EEEEEEEEEvNT_6ParamsE,(.L_x_29 - _ZN7cutlass13device_kernelIN5flash11enable_sm90INS1_16FlashAttnFwdSm90INS1_25CollectiveMainloopFwdSm90ILi2EN4cute5tupleIJNS5_1CILi1EEES8_S8_EEENS6_IJNS7_ILi128EEENS7_ILi96EEENS7_ILi64EEEEEELi256ENS_6half_tEfNS_4arch4Sm90ELb0ELb1ELb1ELb1ELb0ELb1ELb1ELb1ELb0ELb0ELb0ELb0EEENS1_21CollectiveEpilogueFwdINS6_IJSA_NS7_ILi256EEESB_EEES9_SE_SG_Li256ELb1ELb0ELb0ELb0EEENS1_36VarlenDynamicPersistentTileSchedulerILi128ELi96ELi256ELi32ELb0ELb0ELb1ELb1ELb0ELb1EEEEEEEEEvNT_6ParamsE)
        .other          _ZN7cutlass13device_kernelIN5flash11enable_sm90INS1_16FlashAttnFwdSm90INS1_25CollectiveMainloopFwdSm90ILi2EN4cute5tupleIJNS5_1CILi1EEES8_S8_EEENS6_IJNS7_ILi128EEENS7_ILi96EEENS7_ILi64EEEEEELi256ENS_6half_tEfNS_4arch4Sm90ELb0ELb1ELb1ELb1ELb0ELb1ELb1ELb1ELb0ELb0ELb0ELb0EEENS1_21CollectiveEpilogueFwdINS6_IJSA_NS7_ILi256EEESB_EEES9_SE_SG_Li256ELb1ELb0ELb0ELb0EEENS1_36VarlenDynamicPersistentTileSchedulerILi128ELi96ELi256ELi32ELb0ELb0ELb1ELb1ELb0ELb1EEEEEEEEEvNT_6ParamsE,@"STO_CUDA_ENTRY STV_DEFAULT"
_ZN7cutlass13device_kernelIN5flash11enable_sm90INS1_16FlashAttnFwdSm90INS1_25CollectiveMainloopFwdSm90ILi2EN4cute5tupleIJNS5_1CILi1EEES8_S8_EEENS6_IJNS7_ILi128EEENS7_ILi96EEENS7_ILi64EEEEEELi256ENS_6half_tEfNS_4arch4Sm90ELb0ELb1ELb1ELb1ELb0ELb1ELb1ELb1ELb0ELb0ELb0ELb0EEENS1_21CollectiveEpilogueFwdINS6_IJSA_NS7_ILi256EEESB_EEES9_SE_SG_Li256ELb1ELb0ELb0ELb0EEENS1_36VarlenDynamicPersistentTileSchedulerILi128ELi96ELi256ELi32ELb0ELb0ELb1ELb1ELb0ELb1EEEEEEEEEvNT_6ParamsE:
[----:B------:R-:W-:Y:S01]  /*0000*/  LDC R1, c[0x0][0x37c] ;  /* 0x0000df00ff017b82 */ /* 0x000fe20000000800 */
[----:B------:R-:W-:Y:S05]  /*0010*/  EXIT ;  /* 0x000000000000794d */ /* 0x000fea0003800000 */
.L_x_11:
        /* <DEDUP_REMOVED lines=14> */
.L_x_29:


//--------------------- .text._ZN7cutlass13device_kernelIN5flash11enable_sm90INS1_16FlashAttnFwdSm90INS1_25CollectiveMainloopFwdSm90ILi2EN4cute5tupleIJNS5_1CILi1EEES8_S8_EEENS6_IJNS7_ILi128EEENS7_ILi96EEENS7_ILi64EEEEEELi256ENS_6half_tEfNS_4arch4Sm90ELb1ELb0ELb1ELb0ELb0ELb0ELb0ELb1ELb0ELb0ELb0ELb0EEENS1_21CollectiveEpilogueFwdINS6_IJSA_NS7_ILi256EEESB_EEES9_SE_SG_Li256ELb0ELb0ELb0ELb0EEENS1_30DynamicPersistentTileSchedulerILi256ELi32ELb0ELb0ELb1EEEEEEEEEvNT_6ParamsE --------------------------
	.section	.text._ZN7cutlass13device_kernelIN5flash11enable_sm90INS1_16FlashAttnFwdSm90INS1_25CollectiveMainloopFwdSm90ILi2EN4cute5tupleIJNS5_1CILi1EEES8_S8_EEENS6_IJNS7_ILi128EEENS7_ILi96EEENS7_ILi64EEEEEELi256ENS_6half_tEfNS_4arch4Sm90ELb1ELb0ELb1ELb0ELb0ELb0ELb0ELb1ELb0ELb0ELb0ELb0EEENS1_21CollectiveEpilogueFwdINS6_IJSA_NS7_ILi256EEESB_EEES9_SE_SG_Li256ELb0ELb0ELb0ELb0EEENS1_30DynamicPersistentTileSchedulerILi256ELi32ELb0ELb0ELb1EEEEEEEEEvNT_6ParamsE,"ax",@progbits
	.align	128
.text._ZN7cutlass13device_kernelIN5flash11enable_sm90INS1_16FlashAttnFwdSm90INS1_25CollectiveMainloopFwdSm90ILi2EN4cute5tupleIJNS5_1CILi1EEES8_S8_EEENS6_IJNS7_ILi128EEENS7_ILi96EEENS7_ILi64EEEEEELi256ENS_6half_tEfNS_4arch4Sm90ELb1ELb0ELb1ELb0ELb0ELb0ELb0ELb1ELb0ELb0ELb0ELb0EEENS1_21CollectiveEpilogueFwdINS6_IJSA_NS7_ILi256EEESB_EEES9_SE_SG_Li256ELb0ELb0ELb0ELb0EEENS1_30DynamicPersistentTileSchedulerILi256ELi32ELb0ELb0ELb1EEEEEEEEEvNT_6ParamsE:
        .type           _ZN7cutlass13device_kernelIN5flash11enable_sm90INS1_16FlashAttnFwdSm90INS1_25CollectiveMainloopFwdSm90ILi2EN4cute5tupleIJNS5_1CILi1EEES8_S8_EEENS6_IJNS7_ILi128EEENS7_ILi96EEENS7_ILi64EEEEEELi256ENS_6half_tEfNS_4arch4Sm90ELb1ELb0ELb1ELb0ELb0ELb0ELb0ELb1ELb0ELb0ELb0ELb0EEENS1_21CollectiveEpilogueFwdINS6_IJSA_NS7_ILi256EEESB_EEES9_SE_SG_Li256ELb0ELb0ELb0ELb0EEENS1_30DynamicPersistentTileSchedulerILi256ELi32ELb0ELb0ELb1EEEEEEEEEvNT_6ParamsE,@function
        .size           _ZN7cutlass13device_kernelIN5flash11enable_sm90INS1_16FlashAttnFwdSm90INS1_25CollectiveMainloopFwdSm90ILi2EN4cute5tupleIJNS5_1CILi1EEES8_S8_EEENS6_IJNS7_ILi128EEENS7_ILi96EEENS7_ILi64EEEEEELi256ENS_6half_tEfNS_4arch4Sm90ELb1ELb0ELb1ELb0ELb0ELb0ELb0ELb1ELb0ELb0ELb0ELb0EEENS1_21CollectiveEpilogueFwdINS6_IJSA_NS7_ILi256EEESB_EEES9_SE_SG_Li256ELb0ELb0ELb0ELb0EEENS1_30DynamicPersistentTileSchedulerILi256ELi32ELb0ELb0ELb1EEEEEEEEEvNT_6ParamsE,(.L_x_30 - _ZN7cutlass13device_kernelIN5flash11enable_sm90INS1_16FlashAttnFwdSm90INS1_25CollectiveMainloopFwdSm90ILi2EN4cute5tupleIJNS5_1CILi1EEES8_S8_EEENS6_IJNS7_ILi128EEENS7_ILi96EEENS7_ILi64EEEEEELi256ENS_6half_tEfNS_4arch4Sm90ELb1ELb0ELb1ELb0ELb0ELb0ELb0ELb1ELb0ELb0ELb0ELb0EEENS1_21CollectiveEpilogueFwdINS6_IJSA_NS7_ILi256EEESB_EEES9_SE_SG_Li256ELb0ELb0ELb0ELb0EEENS1_30DynamicPersistentTileSchedulerILi256ELi32ELb0ELb0ELb1EEEEEEEEEvNT_6ParamsE)
        .other          _ZN7cutlass13device_kernelIN5flash11enable_sm90INS1_16FlashAttnFwdSm90INS1_25CollectiveMainloopFwdSm90ILi2EN4cute5tupleIJNS5_1CILi1EEES8_S8_EEENS6_IJNS7_ILi128EEENS7_ILi96EEENS7_ILi64EEEEEELi256ENS_6half_tEfNS_4arch4Sm90ELb1ELb0ELb1ELb0ELb0ELb0ELb0ELb1ELb0ELb0ELb0ELb0EEENS1_21CollectiveEpilogueFwdINS6_IJSA_NS7_ILi256EEESB_EEES9_SE_SG_Li256ELb0ELb0ELb0ELb0EEENS1_30DynamicPersistentTileSchedulerILi256ELi32ELb0ELb0ELb1EEEEEEEEEvNT_6ParamsE,@"STO_CUDA_ENTRY STV_DEFAULT"
_ZN7cutlass13device_kernelIN5flash11enable_sm90INS1_16FlashAttnFwdSm90INS1_25CollectiveMainloopFwdSm90ILi2EN4cute5tupleIJNS5_1CILi1EEES8_S8_EEENS6_IJNS7_ILi128EEENS7_ILi96EEENS7_ILi64EEEEEELi256ENS_6half_tEfNS_4arch4Sm90ELb1ELb0ELb1ELb0ELb0ELb0ELb0ELb1ELb0ELb0ELb0ELb0EEENS1_21CollectiveEpilogueFwdINS6_IJSA_NS7_ILi256EEESB_EEES9_SE_SG_Li256ELb0ELb0ELb0ELb0EEENS1_30DynamicPersistentTileSchedulerILi256ELi32ELb0ELb0ELb1EEEEEEEEEvNT_6ParamsE:
[----:B------:R-:W-:Y:S01]  /*0000*/  LDC R1, c[0x0][0x37c] ;  /* 0x0000df00ff017b82 */ /* 0x000fe20000000800 */
[----:B------:R-:W-:Y:S05]  /*0010*/  EXIT ;  /* 0x000000000000794d */ /* 0x000fea0003800000 */
.L_x_12:
        /* <DEDUP_REMOVED lines=14> */
.L_x_30:


//--------------------- .text._ZN7cutlass13device_kernelIN5flash11enable_sm90INS1_16FlashAttnFwdSm90INS1_25CollectiveMainloopFwdSm90ILi2EN4cute5tupleIJNS5_1CILi1EEES8_S8_EEENS6_IJNS7_ILi128EEENS7_ILi96EEENS7_ILi64EEEEEELi256ENS_6half_tEfNS_4arch4Sm90ELb1ELb0ELb1ELb0ELb0ELb0ELb1ELb1ELb0ELb0ELb0ELb0EEENS1_21CollectiveEpilogueFwdINS6_IJSA_NS7_ILi256EEESB_EEES9_SE_SG_Li256ELb0ELb0ELb0ELb0EEENS1_30DynamicPersistentTileSchedulerILi256ELi32ELb0ELb0ELb1EEEEEEEEEvNT_6ParamsE --------------------------
	.section	.text._ZN7cutlass13device_kernelIN5flash11enable_sm90INS1_16FlashAttnFwdSm90INS1_25CollectiveMainloopFwdSm90ILi2EN4cute5tupleIJNS5_1CILi1EEES8_S8_EEENS6_IJNS7_ILi128EEENS7_ILi96EEENS7_ILi64EEEEEELi256ENS_6half_tEfNS_4arch4Sm90ELb1ELb0ELb1ELb0ELb0ELb0ELb1ELb1ELb0ELb0ELb0ELb0EEENS1_21CollectiveEpilogueFwdINS6_IJSA_NS7_ILi256EEESB_EEES9_SE_SG_Li256ELb0ELb0ELb0ELb0EEENS1_30DynamicPersistentTileSchedulerILi256ELi32ELb0ELb0ELb1EEEEEEEEEvNT_6ParamsE,"ax",@progbits
	.align	128
.text._ZN7cutlass13device_kernelIN5flash11enable_sm90INS1_16FlashAttnFwdSm90INS1_25CollectiveMainloopFwdSm90ILi2EN4cute5tupleIJNS5_1CILi1EEES8_S8_EEENS6_IJNS7_ILi128EEENS7_ILi96EEENS7_ILi64EEEEEELi256ENS_6half_tEfNS_4arch4Sm90ELb1ELb0ELb1ELb0ELb0ELb0ELb1ELb1ELb0ELb0ELb0ELb0EEENS1_21CollectiveEpilogueFwdINS6_IJSA_NS7_ILi256EEESB_EEES9_SE_SG_Li256ELb0ELb0ELb0ELb0EEENS1_30DynamicPersistentTileSchedulerILi256ELi32ELb0ELb0ELb1EEEEEEEEEvNT_6ParamsE:
        .type           _ZN7cutlass13device_kernelIN5flash11enable_sm90INS1_16FlashAttnFwdSm90INS1_25CollectiveMainloopFwdSm90ILi2EN4cute5tupleIJNS5_1CILi1EEES8_S8_EEENS6_IJNS7_ILi128EEENS7_ILi96EEENS7_ILi64EEEEEELi256ENS_6half_tEfNS_4arch4Sm90ELb1ELb0ELb1ELb0ELb0ELb0ELb1ELb1ELb0ELb0ELb0ELb0EEENS1_21CollectiveEpilogueFwdINS6_IJSA_NS7_ILi256EEESB_EEES9_SE_SG_Li256ELb0ELb0ELb0ELb0EEENS1_30DynamicPersistentTileSchedulerILi256ELi32ELb0ELb0ELb1EEEEEEEEEvNT_6ParamsE,@function
        .size           _ZN7cutlass13device_kernelIN5flash11enable_sm90INS1_16FlashAttnFwdSm90INS1_25CollectiveMainloopFwdSm90ILi2EN4cute5tupleIJNS5_1CILi1EEES8_S8_EEENS6_IJNS7_ILi128EEENS7_ILi96EEENS7_ILi64EEEEEELi256ENS_6half_tEfNS_4arch4Sm90ELb1ELb0ELb1ELb0ELb0ELb0ELb1ELb1ELb0ELb0ELb0ELb0EEENS1_21CollectiveEpilogueFwdINS6_IJSA_NS7_ILi256EEESB_EEES9_SE_SG_Li256ELb0ELb0ELb0ELb0EEENS1_30DynamicPersistentTileSchedulerILi256ELi32ELb0ELb0ELb1EEEEEEEEEvNT_6ParamsE,(.L_x_31 - _ZN7cutlass13device_kernelIN5flash11enable_sm90INS1_16FlashAttnFwdSm90INS1_25CollectiveMainloopFwdSm90ILi2EN4cute5tupleIJNS5_1CILi1EEES8_S8_EEENS6_IJNS7_ILi128EEENS7_ILi96EEENS7_ILi64EEEEEELi256ENS_6half_tEfNS_4arch4Sm90ELb1ELb0ELb1ELb0ELb0ELb0ELb1ELb1ELb0ELb0ELb0ELb0EEENS1_21CollectiveEpilogueFwdINS6_IJSA_NS7_ILi256EEESB_EEES9_SE_SG_Li256ELb0ELb0ELb0ELb0EEENS1_30DynamicPersistentTileSchedulerILi256ELi32ELb0ELb0ELb1EEEEEEEEEvNT_6ParamsE)
        .other          _ZN7cutlass13device_kernelIN5flash11enable_sm90INS1_16FlashAttnFwdSm90INS1_25CollectiveMainloopFwdSm90ILi2EN4cute5tupleIJNS5_1CILi1EEES8_S8_EEENS6_IJNS7_ILi128EEENS7_ILi96EEENS7_ILi64EEEEEELi256ENS_6half_tEfNS_4arch4Sm90ELb1ELb0ELb1ELb0ELb0ELb0ELb1ELb1ELb0ELb0ELb0ELb0EEENS1_21CollectiveEpilogueFwdINS6_IJSA_NS7_ILi256EEESB_EEES9_SE_SG_Li256ELb0ELb0ELb0ELb0EEENS1_30DynamicPersistentTileSchedulerILi256ELi32ELb0ELb0ELb1EEEEEEEEEvNT_6ParamsE,@"STO_CUDA_ENTRY STV_DEFAULT"
_ZN7cutlass13device_kernelIN5flash11enable_sm90INS1_16FlashAttnFwdSm90INS1_25CollectiveMainloopFwdSm90ILi2EN4cute5tupleIJNS5_1CILi1EEES8_S8_EEENS6_IJNS7_ILi128EEENS7_ILi96EEENS7_ILi64EEEEEELi256ENS_6half_tEfNS_4arch4Sm90ELb1ELb0ELb1ELb0ELb0ELb0ELb1ELb1ELb0ELb0ELb0ELb0EEENS1_21CollectiveEpilogueFwdINS6_IJSA_NS7_ILi256EEESB_EEES9_SE_SG_Li256ELb0ELb0ELb0ELb0EEENS1_30DynamicPersistentTileSchedulerILi256ELi32ELb0ELb0ELb1EEEEEEEEEvNT_6ParamsE:
[----:B------:R-:W-:Y:S01]  /*0000*/  LDC R1, c[0x0][0x37c] ;  /* 0x0000df00ff017b82 */ /* 0x000fe20000000800 */
[----:B------:R-:W-:Y:S05]  /*0010*/  EXIT ;  /* 0x000000000000794d */ /* 0x000fea0003800000 */
.L_x_13:
        /* <DEDUP_REMOVED lines=14> */
.L_x_31:


//--------------------- .text._ZN7cutlass13device_kernelIN5flash11enable_sm90INS1_16FlashAttnFwdSm90INS1_25CollectiveMainloopFwdSm90ILi2EN4cute5tupleIJNS5_1CILi1EEES8_S8_EEENS6_IJNS7_ILi128EEENS7_ILi96EEENS7_ILi64EEEEEELi256ENS_6half_tEfNS_4arch4Sm90ELb1ELb0ELb1ELb1ELb0ELb0ELb0ELb1ELb0ELb0ELb0ELb0EEENS1_21CollectiveEpilogueFwdINS6_IJSA_NS7_ILi256EEESB_EEES9_SE_SG_Li256ELb1ELb0ELb0ELb0EEENS1_36VarlenDynamicPersistentTileSchedulerILi128ELi96ELi256ELi32ELb0ELb0ELb1ELb1ELb1ELb1EEEEEEEEEvNT_6ParamsE --------------------------
	.section	.text._ZN7cutlass13device_kernelIN5flash11enable_sm90INS1_16FlashAttnFwdSm90INS1_25CollectiveMainloopFwdSm90ILi2EN4cute5tupleIJNS5_1CILi1EEES8_S8_EEENS6_IJNS7_ILi128EEENS7_ILi96EEENS7_ILi64EEEEEELi256ENS_6half_tEfNS_4arch4Sm90ELb1ELb0ELb1ELb1ELb0ELb0ELb0ELb1ELb0ELb0ELb0ELb0EEENS1_21CollectiveEpilogueFwdINS6_IJSA_NS7_ILi256EEESB_EEES9_SE_SG_Li256ELb1ELb0ELb0ELb0EEENS1_36VarlenDynamicPersistentTileSchedulerILi128ELi96ELi256ELi32ELb0ELb0ELb1ELb1ELb1ELb1EEEEEEEEEvNT_6ParamsE,"ax",@progbits
	.align	128
.text._ZN7cutlass13device_kernelIN5flash11enable_sm90INS1_16FlashAttnFwdSm90INS1_25CollectiveMainloopFwdSm90ILi2EN4cute5tupleIJNS5_1CILi1EEES8_S8_EEENS6_IJNS7_ILi128EEENS7_ILi96EEENS7_ILi64EEEEEELi256ENS_6half_tEfNS_4arch4Sm90ELb1ELb0ELb1ELb1ELb0ELb0ELb0ELb1ELb0ELb0ELb0ELb0EEENS1_21CollectiveEpilogueFwdINS6_IJSA_NS7_ILi256EEESB_EEES9_SE_SG_Li256ELb1ELb0ELb0ELb0EEENS1_36VarlenDynamicPersistentTileSchedulerILi128ELi96ELi256ELi32ELb0ELb0ELb1ELb1ELb1ELb1EEEEEEEEEvNT_6ParamsE:
        .type           _ZN7cutlass13device_kernelIN5flash11enable_sm90INS1_16FlashAttnFwdSm90INS1_25CollectiveMainloopFwdSm90ILi2EN4cute5tupleIJNS5_1CILi1EEES8_S8_EEENS6_IJNS7_ILi128EEENS7_ILi96EEENS7_ILi64EEEEEELi256ENS_6half_tEfNS_4arch4Sm90ELb1ELb0ELb1ELb1ELb0ELb0ELb0ELb1ELb0ELb0ELb0ELb0EEENS1_21CollectiveEpilogueFwdINS6_IJSA_NS7_ILi256EEESB_EEES9_SE_SG_Li256ELb1ELb0ELb0ELb0EEENS1_36VarlenDynamicPersistentTileSchedulerILi128ELi96ELi256ELi32ELb0ELb0ELb1ELb1ELb1ELb1EEEEEEEEEvNT_6ParamsE,@function
        .size           _ZN7cutlass13device_kernelIN5flash11enable_sm90INS1_16FlashAttnFwdSm90INS1_25CollectiveMainloopFwdSm90ILi2EN4cute5tupleIJNS5_1CILi1EEES8_S8_EEENS6_IJNS7_ILi128EEENS7_ILi96EEENS7_ILi64EEEEEELi256ENS_6half_tEfNS_4arch4Sm90ELb1ELb0ELb1ELb1ELb0ELb0ELb0ELb1ELb0ELb0ELb0ELb0EEENS1_21CollectiveEpilogueFwdINS6_IJSA_NS7_ILi256EEESB_EEES9_SE_SG_Li256ELb1ELb0ELb0ELb0EEENS1_36VarlenDynamicPersistentTileSchedulerILi128ELi96ELi256ELi32ELb0ELb0ELb1ELb1ELb1ELb1EEEEEEEEEvNT_6ParamsE,(.L_x_32 - _ZN7cutlass13device_kernelIN5flash11enable_sm90INS1_16FlashAttnFwdSm90INS1_25CollectiveMainloopFwdSm90ILi2EN4cute5tupleIJNS5_1CILi1EEES8_S8_EEENS6_IJNS7_ILi128EEENS7_ILi96EEENS7_ILi64EEEEEELi256ENS_6half_tEfNS_4arch4Sm90ELb1ELb0ELb1ELb1ELb0ELb0ELb0ELb1ELb0ELb0ELb0ELb0EEENS1_21CollectiveEpilogueFwdINS6_IJSA_NS7_ILi256EEESB_EEES9_SE_SG_Li256ELb1ELb0ELb0ELb0EEENS1_36VarlenDynamicPersistentTileSchedulerILi128ELi96ELi256ELi32ELb0ELb0ELb1ELb1ELb1ELb1EEEEEEEEEvNT_6ParamsE)
        .other          _ZN7cutlass13device_kernelIN5flash11enable_sm90INS1_16FlashAttnFwdSm90INS1_25CollectiveMainloopFwdSm90ILi2EN4cute5tupleIJNS5_1CILi1EEES8_S8_EEENS6_IJNS7_ILi128EEENS7_ILi96EEENS7_ILi64EEEEEELi256ENS_6half_tEfNS_4arch4Sm90ELb1ELb0ELb1ELb1ELb0ELb0ELb0ELb1ELb0ELb0ELb0ELb0EEENS1_21CollectiveEpilogueFwdINS6_IJSA_NS7_ILi256EEESB_EEES9_SE_SG_Li256ELb1ELb0ELb0ELb0EEENS1_36VarlenDynamicPersistentTileSchedulerILi128ELi96ELi256ELi32ELb0ELb0ELb1ELb1ELb1ELb1EEEEEEEEEvNT_6ParamsE,@"STO_CUDA_ENTRY STV_DEFAULT"
_ZN7cutlass13device_kernelIN5flash11enable_sm90INS1_16FlashAttnFwdSm90INS1_25CollectiveMainloopFwdSm90ILi2EN4cute5tupleIJNS5_1CILi1EEES8_S8_EEENS6_IJNS7_ILi128EEENS7_ILi96EEENS7_ILi64EEEEEELi256ENS_6half_tEfNS_4arch4Sm90ELb1ELb0ELb1ELb1ELb0ELb0ELb0ELb1ELb0ELb0ELb0ELb0EEENS1_21CollectiveEpilogueFwdINS6_IJSA_NS7_ILi256EEESB_EEES9_SE_SG_Li256ELb1ELb0ELb0ELb0EEENS1_36VarlenDynamicPersistentTileSchedulerILi128ELi96ELi256ELi32ELb0ELb0ELb1ELb1ELb1ELb1EEEEEEEEEvNT_6ParamsE:
[----:B------:R-:W-:Y:S01]  /*0000*/  LDC R1, c[0x0][0x37c] ;  /* 0x0000df00ff017b82 */ /* 0x000fe20000000800 */
[----:B------:R-:W-:Y:S05]  /*0010*/  EXIT ;  /* 0x000000000000794d */ /* 0x000fea0003800000 */
.L_x_14:
        /* <DEDUP_REMOVED lines=14> */
.L_x_32:


//--------------------- .text._ZN7cutlass13device_kernelIN5flash11enable_sm90INS1_16FlashAttnFwdSm90INS1_25CollectiveMainloopFwdSm90ILi2EN4cute5tupleIJNS5_1CILi1EEES8_S8_EEENS6_IJNS7_ILi128EEENS7_ILi96EEENS7_ILi64EEEEEELi256ENS_6half_tEfNS_4arch4Sm90ELb1ELb0ELb1ELb1ELb0ELb1ELb0ELb1ELb0ELb0ELb0ELb0EEENS1_21CollectiveEpilogueFwdINS6_IJSA_NS7_ILi256EEESB_EEES9_SE_SG_Li256ELb1ELb0ELb0ELb0EEENS1_36VarlenDynamicPersistentTileSchedulerILi128ELi96ELi256ELi32ELb0ELb0ELb1ELb1ELb1ELb1EEEEEEEEEvNT_6ParamsE --------------------------
	.section	.text._ZN7cutlass13device_kernelIN5flash11enable_sm90INS1_16FlashAttnFwdSm90INS1_25CollectiveMainloopFwdSm90ILi2EN4cute5tupleIJNS5_1CILi1EEES8_S8_EEENS6_IJNS7_ILi128EEENS7_ILi96EEENS7_ILi64EEEEEELi256ENS_6half_tEfNS_4arch4Sm90ELb1ELb0ELb1ELb1ELb0ELb1ELb0ELb1ELb0ELb0ELb0ELb0EEENS1_21CollectiveEpilogueFwdINS6_IJSA_NS7_ILi256EEESB_EEES9_SE_SG_Li256ELb1ELb0ELb0ELb0EEENS1_36VarlenDynamicPersistentTileSchedulerILi128ELi96ELi256ELi32ELb0ELb0ELb1ELb1ELb1ELb1EEEEEEEEEvNT_6ParamsE,"ax",@progbits
	.align	128
.text._ZN7cutlass13device_kernelIN5flash11enable_sm90INS1_16FlashAttnFwdSm90INS1_25CollectiveMainloopFwdSm90ILi2EN4cute5tupleIJNS5_1CILi1EEES8_S8_EEENS6_IJNS7_ILi128EEENS7_ILi96EEENS7_ILi64EEEEEELi256ENS_6half_tEfNS_4arch4Sm90ELb1ELb0ELb1ELb1ELb0ELb1ELb0ELb1ELb0ELb0ELb0ELb0EEENS1_21CollectiveEpilogueFwdINS6_IJSA_NS7_ILi256EEESB_EEES9_SE_SG_Li256ELb1ELb0ELb0ELb0EEENS1_36VarlenDynamicPersistentTileSchedulerILi128ELi96ELi256ELi32ELb0ELb0ELb1ELb1ELb1ELb1EEEEEEEEEvNT_6ParamsE:
        .type           _ZN7cutlass13device_kernelIN5flash11enable_sm90INS1_16FlashAttnFwdSm90INS1_25CollectiveMainloopFwdSm90ILi2EN4cute5tupleIJNS5_1CILi1EEES8_S8_EEENS6_IJNS7_ILi128EEENS7_ILi96EEENS7_ILi64EEEEEELi256ENS_6half_tEfNS_4arch4Sm90ELb1ELb0ELb1ELb1ELb0ELb1ELb0ELb1ELb0ELb0ELb0ELb0EEENS1_21CollectiveEpilogueFwdINS6_IJSA_NS7_ILi256EEESB_EEES9_SE_SG_Li256ELb1ELb0ELb0ELb0EEENS1_36VarlenDynamicPersistentTileSchedulerILi128ELi96ELi256ELi32ELb0ELb0ELb1ELb1ELb1ELb1EEEEEEEEEvNT_6ParamsE,@function
        .size           _ZN7cutlass13device_kernelIN5flash11enable_sm90INS1_16FlashAttnFwdSm90INS1_25CollectiveMainloopFwdSm90ILi2EN4cute5tupleIJNS5_1CILi1EEES8_S8_EEENS6_IJNS7_ILi128EEENS7_ILi96EEENS7_ILi64EEEEEELi256ENS_6half_tEfNS_4arch4Sm90ELb1ELb0ELb1ELb1ELb0ELb1ELb0ELb1ELb0ELb0ELb0ELb0EEENS1_21CollectiveEpilogueFwdINS6_IJSA_NS7_ILi256EEESB_EEES9_SE_SG_Li256ELb1ELb0ELb0ELb0EEENS1_36VarlenDynamicPersistentTileSchedulerILi128ELi96ELi256ELi32ELb0ELb0ELb1ELb1ELb1ELb1EEEEEEEEEvNT_6ParamsE,(.L_x_33 - _ZN7cutlass13device_kernelIN5flash11enable_sm90INS1_16FlashAttnFwdSm90INS1_25CollectiveMainloopFwdSm90ILi2EN4cute5tupleIJNS5_1CILi1EEES8_S8_EEENS6_IJNS7_ILi128EEENS7_ILi96EEENS7_ILi64EEEEEELi256ENS_6half_tEfNS_4arch4Sm90ELb1ELb0ELb1ELb1ELb0ELb1ELb0ELb1ELb0ELb0ELb0ELb0EEENS1_21CollectiveEpilogueFwdINS6_IJSA_NS7_ILi256EEESB_EEES9_SE_SG_Li256ELb1ELb0ELb0ELb0EEENS1_36VarlenDynamicPersistentTileSchedulerILi128ELi96ELi256ELi32ELb0ELb0ELb1ELb1ELb1ELb1EEEEEEEEEvNT_6ParamsE)
        .other          _ZN7cutlass13device_kernelIN5flash11enable_sm90INS1_16FlashAttnFwdSm90INS1_25CollectiveMainloopFwdSm90ILi2EN4cute5tupleIJNS5_1CILi1EEES8_S8_EEENS6_IJNS7_ILi128EEENS7_ILi96EEENS7_ILi64EEEEEELi256ENS_6half_tEfNS_4arch4Sm90ELb1ELb0ELb1ELb1ELb0ELb1ELb0ELb1ELb0ELb0ELb0ELb0EEENS1_21CollectiveEpilogueFwdINS6_IJSA_NS7_ILi256EEESB_EEES9_SE_SG_Li256ELb1ELb0ELb0ELb0EEENS1_36VarlenDynamicPersistentTileSchedulerILi128ELi96ELi256ELi32ELb0ELb0ELb1ELb1ELb1ELb1EEEEEEEEEvNT_6ParamsE,@"STO_CUDA_ENTRY STV_DEFAULT"
_ZN7cutlass13device_kernelIN5flash11enable_sm90INS1_16FlashAttnFwdSm90INS1_25CollectiveMainloopFwdSm90ILi2EN4cute5tupleIJNS5_1CILi1EEES8_S8_EEENS6_IJNS7_ILi128EEENS7_ILi96EEENS7_ILi64EEEEEELi256ENS_6half_tEfNS_4arch4Sm90ELb1ELb0ELb1ELb1ELb0ELb1ELb0ELb1ELb0ELb0ELb0ELb0EEENS1_21CollectiveEpilogueFwdINS6_IJSA_NS7_ILi256EEESB_EEES9_SE_SG_Li256ELb1ELb0ELb0ELb0EEENS1_36VarlenDynamicPersistentTileSchedulerILi128ELi96ELi256ELi32ELb0ELb0ELb1ELb1ELb1ELb1EEEEEEEEEvNT_6ParamsE:
[----:B------:R-:W-:Y:S01]  /*0000*/  LDC R1, c[0x0][0x37c] ;  /* 0x0000df00ff017b82 */ /* 0x000fe20000000800 */
[----:B------:R-:W-:Y:S05]  /*0010*/  EXIT ;  /* 0x000000000000794d */ /* 0x000fea0003800000 */
.L_x_15:
        /* <DEDUP_REMOVED lines=14> */
.L_x_33:


//--------------------- .text._ZN7cutlass13device_kernelIN5flash11enable_sm90INS1_16FlashAttnFwdSm90INS1_25CollectiveMainloopFwdSm90ILi2EN4cute5tupleIJNS5_1CILi1EEES8_S8_EEENS6_IJNS7_ILi128EEENS7_ILi96EEENS7_ILi64EEEEEELi256ENS_6half_tEfNS_4arch4Sm90ELb1ELb0ELb1ELb1ELb0ELb0ELb1ELb1ELb0ELb0ELb0ELb0EEENS1_21CollectiveEpilogueFwdINS6_IJSA_NS7_ILi256EEESB_EEES9_SE_SG_Li256ELb1ELb0ELb0ELb0EEENS1_36VarlenDynamicPersistentTileSchedulerILi128ELi96ELi256ELi32ELb0ELb0ELb1ELb1ELb1ELb1EEEEEEEEEvNT_6ParamsE --------------------------
	.section	.text._ZN7cutlass13device_kernelIN5flash11enable_sm90INS1_16FlashAttnFwdSm90INS1_25CollectiveMainloopFwdSm90ILi2EN4cute5tupleIJNS5_1CILi1EEES8_S8_EEENS6_IJNS7_ILi128EEENS7_ILi96EEENS7_ILi64EEEEEELi256ENS_6half_tEfNS_4arch4Sm90ELb1ELb0ELb1ELb1ELb0ELb0ELb1ELb1ELb0ELb0ELb0ELb0EEENS1_21CollectiveEpilogueFwdINS6_IJSA_NS7_ILi256EEESB_EEES9_SE_SG_Li256ELb1ELb0ELb0ELb0EEENS1_36VarlenDynamicPersistentTileSchedulerILi128ELi96ELi256ELi32ELb0ELb0ELb1ELb1ELb1ELb1EEEEEEEEEvNT_6ParamsE,"ax",@progbits
	.align	128
.text._ZN7cutlass13device_kernelIN5flash11enable_sm90INS1_16FlashAttnFwdSm90INS1_25CollectiveMainloopFwdSm90ILi2EN4cute5tupleIJNS5_1CILi1EEES8_S8_EEENS6_IJNS7_ILi128EEENS7_ILi96EEENS7_ILi64EEEEEELi256ENS_6half_tEfNS_4arch4Sm90ELb1ELb0ELb1ELb1ELb0ELb0ELb1ELb1ELb0ELb0ELb0ELb0EEENS1_21CollectiveEpilogueFwdINS6_IJSA_NS7_ILi256EEESB_EEES9_SE_SG_Li256ELb1ELb0ELb0ELb0EEENS1_36VarlenDynamicPersistentTileSchedulerILi128ELi96ELi256ELi32ELb0ELb0ELb1ELb1ELb1ELb1EEEEEEEEEvNT_6ParamsE:
        .type           _ZN7cutlass13device_kernelIN5flash11enable_sm90INS1_16FlashAttnFwdSm90INS1_25CollectiveMainloopFwdSm90ILi2EN4cute5tupleIJNS5_1CILi1EEES8_S8_EEENS6_IJNS7_ILi128EEENS7_ILi96EEENS7_ILi64EEEEEELi256ENS_6half_tEfNS_4arch4Sm90ELb1ELb0ELb1ELb1ELb0ELb0ELb1ELb1ELb0ELb0ELb0ELb0EEENS1_21CollectiveEpilogueFwdINS6_IJSA_NS7_ILi256EEESB_EEES9_SE_SG_Li256ELb1ELb0ELb0ELb0EEENS1_36VarlenDynamicPersistentTileSchedulerILi128ELi96ELi256ELi32ELb0ELb0ELb1ELb1ELb1ELb1EEEEEEEEEvNT_6ParamsE,@function
        .size           _ZN7cutlass13device_kernelIN5flash11enable_sm90INS1_16FlashAttnFwdSm90INS1_25CollectiveMainloopFwdSm90ILi2EN4cute5tupleIJNS5_1CILi1EEES8_S8_EEENS6_IJNS7_ILi128EEENS7_ILi96EEENS7_ILi64EEEEEELi256ENS_6half_tEfNS_4arch4Sm90ELb1ELb0ELb1ELb1ELb0ELb0ELb1ELb1ELb0ELb0ELb0ELb0EEENS1_21CollectiveEpilogueFwdINS6_IJSA_NS7_ILi256EEESB_EEES9_SE_SG_Li256ELb1ELb0ELb0ELb0EEENS1_36VarlenDynamicPersistentTileSchedulerILi128ELi96ELi256ELi32ELb0ELb0ELb1ELb1ELb1ELb1EEEEEEEEEvNT_6ParamsE,(.L_x_34 - _ZN7cutlass13device_kernelIN5flash11enable_sm90INS1_16FlashAttnFwdSm90INS1_25CollectiveMainloopFwdSm90ILi2EN4cute5tupleIJNS5_1CILi1EEES8_S8_EEENS6_IJNS7_ILi128EEENS7_ILi96EEENS7_ILi64EEEEEELi256ENS_6half_tEfNS_4arch4Sm90ELb1ELb0ELb1ELb1ELb0ELb0ELb1ELb1ELb0ELb0ELb0ELb0EEENS1_21CollectiveEpilogueFwdINS6_IJSA_NS7_ILi256EEESB_EEES9_SE_SG_Li256ELb1ELb0ELb0ELb0EEENS1_36VarlenDynamicPersistentTileSchedulerILi128ELi96ELi256ELi32ELb0ELb0ELb1ELb1ELb1ELb1EEEEEEEEEvNT_6ParamsE)
        .other          _ZN7cutlass13device_kernelIN5flash11enable_sm90INS1_16FlashAttnFwdSm90INS1_25CollectiveMainloopFwdSm90ILi2EN4cute5tupleIJNS5_1CILi1EEES8_S8_EEENS6_IJNS7_ILi128EEENS7_ILi96EEENS7_ILi64EEEEEELi256ENS_6half_tEfNS_4arch4Sm90ELb1ELb0ELb1ELb1ELb0ELb0ELb1ELb1ELb0ELb0ELb0ELb0EEENS1_21CollectiveEpilogueFwdINS6_IJSA_NS7_ILi256EEESB_EEES9_SE_SG_Li256ELb1ELb0ELb0ELb0EEENS1_36VarlenDynamicPersistentTileSchedulerILi128ELi96ELi256ELi32ELb0ELb0ELb1ELb1ELb1ELb1EEEEEEEEEvNT_6ParamsE,@"STO_CUDA_ENTRY STV_DEFAULT"
_ZN7cutlass13device_kernelIN5flash11enable_sm90INS1_16FlashAttnFwdSm90INS1_25CollectiveMainloopFwdSm90ILi2EN4cute5tupleIJNS5_1CILi1EEES8_S8_EEENS6_IJNS7_ILi128EEENS7_ILi96EEENS7_ILi64EEEEEELi256ENS_6half_tEfNS_4arch4Sm90ELb1ELb0ELb1ELb1ELb0ELb0ELb1ELb1ELb0ELb0ELb0ELb0EEENS1_21CollectiveEpilogueFwdINS6_IJSA_NS7_ILi256EEESB_EEES9_SE_SG_Li256ELb1ELb0ELb0ELb0EEENS1_36VarlenDynamicPersistentTileSchedulerILi128ELi96ELi256ELi32ELb0ELb0ELb1ELb1ELb1ELb1EEEEEEEEEvNT_6ParamsE:
[----:B------:R-:W-:Y:S01]  /*0000*/  LDC R1, c[0x0][0x37c] ;  /* 0x0000df00ff017b82 */ /* 0x000fe20000000800 */
[----:B------:R-:W-:Y:S05]  /*0010*/  EXIT ;  /* 0x000000000000794d */ /* 0x000fea0003800000 */
.L_x_16:
        /* <DEDUP_REMOVED lines=14> */
.L_x_34:


//--------------------- .text._ZN7cutlass13device_kernelIN5flash11enable_sm90INS1_16FlashAttnFwdSm90INS1_25CollectiveMainloopFwdSm90ILi2EN4cute5tupleIJNS5_1CILi1EEES8_S8_EEENS6_IJNS7_ILi128EEENS7_ILi96EEENS7_ILi64EEEEEELi256ENS_6half_tEfNS_4arch4Sm90ELb1ELb0ELb1ELb1ELb0ELb1ELb1ELb1ELb0ELb0ELb0ELb0EEENS1_21CollectiveEpilogueFwdINS6_IJSA_NS7_ILi256EEESB_EEES9_SE_SG_Li256ELb1ELb0ELb0ELb0EEENS1_36VarlenDynamicPersistentTileSchedulerILi128ELi96ELi256ELi32ELb0ELb0ELb1ELb1ELb1ELb1EEEEEEEEEvNT_6ParamsE --------------------------
	.section	.text._ZN7cutlass13device_kernelIN5flash11enable_sm90INS1_16FlashAttnFwdSm90INS1_25CollectiveMainloopFwdSm90ILi2EN4cute5tupleIJNS5_1CILi1EEES8_S8_EEENS6_IJNS7_ILi128EEENS7_ILi96EEENS7_ILi64EEEEEELi256ENS_6half_tEfNS_4arch4Sm90ELb1ELb0ELb1ELb1ELb0ELb1ELb1ELb1ELb0ELb0ELb0ELb0EEENS1_21CollectiveEpilogueFwdINS6_IJSA_NS7_ILi256EEESB_EEES9_SE_SG_Li256ELb1ELb0ELb0ELb0EEENS1_36VarlenDynamicPersistentTileSchedulerILi128ELi96ELi256ELi32ELb0ELb0ELb1ELb1ELb1ELb1EEEEEEEEEvNT_6ParamsE,"ax",@progbits
	.align	128
.text._ZN7cutlass13device_kernelIN5flash11enable_sm90INS1_16FlashAttnFwdSm90INS1_25CollectiveMainloopFwdSm90ILi2EN4cute5tupleIJNS5_1CILi1EEES8_S8_EEENS6_IJNS7_ILi128EEENS7_ILi96EEENS7_ILi64EEEEEELi256ENS_6half_tEfNS_4arch4Sm90ELb1ELb0ELb1ELb1ELb0ELb1ELb1ELb1ELb0ELb0ELb0ELb0EEENS1_21CollectiveEpilogueFwdINS6_IJSA_NS7_ILi256EEESB_EEES9_SE_SG_Li256ELb1ELb0ELb0ELb0EEENS1_36VarlenDynamicPersistentTileSchedulerILi128ELi96ELi256ELi32ELb0ELb0ELb1ELb1ELb1ELb1EEEEEEEEEvNT_6ParamsE:
        .type           _ZN7cutlass13device_kernelIN5flash11enable_sm90INS1_16FlashAttnFwdSm90INS1_25CollectiveMainloopFwdSm90ILi2EN4cute5tupleIJNS5_1CILi1EEES8_S8_EEENS6_IJNS7_ILi128EEENS7_ILi96EEENS7_ILi64EEEEEELi256ENS_6half_tEfNS_4arch4Sm90ELb1ELb0ELb1ELb1ELb0ELb1ELb1ELb1ELb0ELb0ELb0ELb0EEENS1_21CollectiveEpilogueFwdINS6_IJSA_NS7_ILi256EEESB_EEES9_SE_SG_Li256ELb1ELb0ELb0ELb0EEENS1_36VarlenDynamicPersistentTileSchedulerILi128ELi96ELi256ELi32ELb0ELb0ELb1ELb1ELb1ELb1EEEEEEEEEvNT_6ParamsE,@function
        .size           _ZN7cutlass13device_kernelIN5flash11enable_sm90INS1_16FlashAttnFwdSm90INS1_25CollectiveMainloopFwdSm90ILi2EN4cute5tupleIJNS5_1CILi1EEES8_S8_EEENS6_IJNS7_ILi128EEENS7_ILi96EEENS7_ILi64EEEEEELi256ENS_6half_tEfNS_4arch4Sm90ELb1ELb0ELb1ELb1ELb0ELb1ELb1ELb1ELb0ELb0ELb0ELb0EEENS1_21CollectiveEpilogueFwdINS6_IJSA_NS7_ILi256EEESB_EEES9_SE_SG_Li256ELb1ELb0ELb0ELb0EEENS1_36VarlenDynamicPersistentTileSchedulerILi128ELi96ELi256ELi32ELb0ELb0ELb1ELb1ELb1ELb1EEEEEEEEEvNT_6ParamsE,(.L_x_35 - _ZN7cutlass13device_kernelIN5flash11enable_sm90INS1_16FlashAttnFwdSm90INS1_25CollectiveMainloopFwdSm90ILi2EN4cute5tupleIJNS5_1CILi1EEES8_S8_EEENS6_IJNS7_ILi128EEENS7_ILi96EEENS7_ILi64EEEEEELi256ENS_6half_tEfNS_4arch4Sm90ELb1ELb0ELb1ELb1ELb0ELb1ELb1ELb1ELb0ELb0ELb0ELb0EEENS1_21CollectiveEpilogueFwdINS6_IJSA_NS7_ILi256EEESB_EEES9_SE_SG_Li256ELb1ELb0ELb0ELb0EEENS1_36VarlenDynamicPersistentTileSchedulerILi128ELi96ELi256ELi32ELb0ELb0ELb1ELb1ELb1ELb1EEEEEEEEEvNT_6ParamsE)
        .other          _ZN7cutlass13device_kernelIN5flash11enable_sm90INS1_16FlashAttnFwdSm90INS1_25CollectiveMainloopFwdSm90ILi2EN4cute5tupleIJNS5_1CILi1EEES8_S8_EEENS6_IJNS7_ILi128EEENS7_ILi96EEENS7_ILi64EEEEEELi256ENS_6half_tEfNS_4arch4Sm90ELb1ELb0ELb1ELb1ELb0ELb1ELb1ELb1ELb0ELb0ELb0ELb0EEENS1_21CollectiveEpilogueFwdINS6_IJSA_NS7_ILi256EEESB_EEES9_SE_SG_Li256ELb1ELb0ELb0ELb0EEENS1_36VarlenDynamicPersistentTileSchedulerILi128ELi96ELi256ELi32ELb0ELb0ELb1ELb1ELb1ELb1EEEEEEEEEvNT_6ParamsE,@"STO_CUDA_ENTRY STV_DEFAULT"
_ZN7cutlass13device_kernelIN5flash11enable_sm90INS1_16FlashAttnFwdSm90INS1_25CollectiveMainloopFwdSm90ILi2EN4cute5tupleIJNS5_1CILi1EEES8_S8_EEENS6_IJNS7_ILi128EEENS7_ILi96EEENS7_ILi64EEEEEELi256ENS_6half_tEfNS_4arch4Sm90ELb1ELb0ELb1ELb1ELb0ELb1ELb1ELb1ELb0ELb0ELb0ELb0EEENS1_21CollectiveEpilogueFwdINS6_IJSA_NS7_ILi256EEESB_EEES9_SE_SG_Li256ELb1ELb0ELb0ELb0EEENS1_36VarlenDynamicPersistentTileSchedulerILi128ELi96ELi256ELi32ELb0ELb0ELb1ELb1ELb1ELb1EEEEEEEEEvNT_6ParamsE:
[----:B------:R-:W-:Y:S01]  /*0000*/  LDC R1, c[0x0][0x37c] ;  /* 0x0000df00ff017b82 */ /* 0x000fe20000000800 */
[----:B------:R-:W-:Y:S05]  /*0010*/  EXIT ;  /* 0x000000000000794d */ /* 0x000fea0003800000 */
.L_x_17:
        /* <DEDUP_REMOVED lines=14> */
.L_x_35:


//--------------------- .nv.shared.reserved.0     --------------------------
	.section	.nv.shared.reserved.0,"aw",@nobits
	.weak		__nv_reservedSMEM_offset_0_alias
	.size		__nv_reservedSMEM_offset_0_alias, 0, 64
	.other		__nv_reservedSMEM_offset_0_alias,@"STO_CUDA_RESERVED_SHARED STV_DEFAULT"
__nv_reservedSMEM_offset_0_alias:
	.zero		0
	.zero		64


//--------------------- .nv.global                --------------------------
	.section	.nv.global,"aw",@nobits
.nv.global:
	.type		_ZN77_INTERNAL_3413cc4c_41_flash_fwd_hdim64_256_fp16_softcap_sm90_cu_f3e6f9ee_35144cute1_E,@object
	.size		_ZN77_INTERNAL_3413cc4c_41_flash_fwd_hdim64_256_fp16_softcap_sm90_cu_f3e6f9ee_35144cute1_E,(_ZN77_INTERNAL_3413cc4c_41_flash_fwd_hdim64_256_fp16_softcap_sm90_cu_f3e6f9ee_35144cuda3std3__45__cpo6cbeginE - _ZN77_INTERNAL_3413cc4c_41_flash_fwd_hdim64_256_fp16_softcap_sm90_cu_f3e6f9ee_35144cute1_E)
_ZN77_INTERNAL_3413cc4c_41_flash_fwd_hdim64_256_fp16_softcap_sm90_cu_f3e6f9ee_35144cute1_E:
	.zero		1
	.type		_ZN77_INTERNAL_3413cc4c_41_flash_fwd_hdim64_256_fp16_softcap_sm90_cu_f3e6f9ee_35144cuda3std3__45__cpo6cbeginE,@object
	.size		_ZN77_INTERNAL_3413cc4c_41_flash_fwd_hdim64_256_fp16_softcap_sm90_cu_f3e6f9ee_35144cuda3std3__45__cpo6cbeginE,(_ZN77_INTERNAL_3413cc4c_41_flash_fwd_hdim64_256_fp16_softcap_sm90_cu_f3e6f9ee_35144cuda3std3__48in_placeE - _ZN77_INTERNAL_3413cc4c_41_flash_fwd_hdim64_256_fp16_softcap_sm90_cu_f3e6f9ee_35144cuda3std3__45__cpo6cbeginE)
_ZN77_INTERNAL_3413cc4c_41_flash_fwd_hdim64_256_fp16_softcap_sm90_cu_f3e6f9ee_35144cuda3std3__45__cpo6cbeginE:
	.zero		1
	.type		_ZN77_INTERNAL_3413cc4c_41_flash_fwd_hdim64_256_fp16_softcap_sm90_cu_f3e6f9ee_35144cuda3std3__48in_placeE,@object
	.size		_ZN77_INTERNAL_3413cc4c_41_flash_fwd_hdim64_256_fp16_softcap_sm90_cu_f3e6f9ee_35144cuda3std3__48in_placeE,(_ZN77_INTERNAL_3413cc4c_41_flash_fwd_hdim64_256_fp16_softcap_sm90_cu_f3e6f9ee_35144cuda3std6ranges3__45__cpo9iter_moveE - _ZN77_INTERNAL_3413cc4c_41_flash_fwd_hdim64_256_fp16_softcap_sm90_cu_f3e6f9ee_35144cuda3std3__48in_placeE)
_ZN77_INTERNAL_3413cc4c_41_flash_fwd_hdim64_256_fp16_softcap_sm90_cu_f3e6f9ee_35144cuda3std3__48in_placeE:
	.zero		1
	.type		_ZN77_INTERNAL_3413cc4c_41_flash_fwd_hdim64_256_fp16_softcap_sm90_cu_f3e6f9ee_35144cuda3std6ranges3__45__cpo9iter_moveE,@object
	.size		_ZN77_INTERNAL_3413cc4c_41_flash_fwd_hdim64_256_fp16_softcap_sm90_cu_f3e6f9ee_35144cuda3std6ranges3__45__cpo9iter_moveE,(_ZN77_INTERNAL_3413cc4c_41_flash_fwd_hdim64_256_fp16_softcap_sm90_cu_f3e6f9ee_35144cuda3std3__45__cpo5beginE - _ZN77_INTERNAL_3413cc4c_41_flash_fwd_hdim64_256_fp16_softcap_sm90_cu_f3e6f9ee_35144cuda3std6ranges3__45__cpo9iter_moveE)
_ZN77_INTERNAL_3413cc4c_41_flash_fwd_hdim64_256_fp16_softcap_sm90_cu_f3e6f9ee_35144cuda3std6ranges3__45__cpo9iter_moveE:
	.zero		1
	.type		_ZN77_INTERNAL_3413cc4c_41_flash_fwd_hdim64_256_fp16_softcap_sm90_cu_f3e6f9ee_35144cuda3std3__45__cpo5beginE,@object
	.size		_ZN77_INTERNAL_3413cc4c_41_flash_fwd_hdim64_256_fp16_softcap_sm90_cu_f3e6f9ee_35144cuda3std3__45__cpo5beginE,(_ZN77_INTERNAL_3413cc4c_41_flash_fwd_hdim64_256_fp16_softcap_sm90_cu_f3e6f9ee_35144cuda3std3__479_GLOBAL__N__3413cc4c_41_flash_fwd_hdim64_256_fp16_softcap_sm90_cu_f3e6f9ee_35146ignoreE - _ZN77_INTERNAL_3413cc4c_41_flash_fwd_hdim64_256_fp16_softcap_sm90_cu_f3e6f9ee_35144cuda3std3__45__cpo5beginE)
_ZN77_INTERNAL_3413cc4c_41_flash_fwd_hdim64_256_fp16_softcap_sm90_cu_f3e6f9ee_35144cuda3std3__45__cpo5beginE:
	.zero		1
	.type		_ZN77_INTERNAL_3413cc4c_41_flash_fwd_hdim64_256_fp16_softcap_sm90_cu_f3e6f9ee_35144cuda3std3__479_GLOBAL__N__3413cc4c_41_flash_fwd_hdim64_256_fp16_softcap_sm90_cu_f3e6f9ee_35146ignoreE,@object
	.size		_ZN77_INTERNAL_3413cc4c_41_flash_fwd_hdim64_256_fp16_softcap_sm90_cu_f3e6f9ee_35144cuda3std3__479_GLOBAL__N__3413cc4c_41_flash_fwd_hdim64_256_fp16_softcap_sm90_cu_f3e6f9ee_35146ignoreE,(_ZN77_INTERNAL_3413cc4c_41_flash_fwd_hdim64_256_fp16_softcap_sm90_cu_f3e6f9ee_35144cute7productE - _ZN77_INTERNAL_3413cc4c_41_flash_fwd_hdim64_256_fp16_softcap_sm90_cu_f3e6f9ee_35144cuda3std3__479_GLOBAL__N__3413cc4c_41_flash_fwd_hdim64_256_fp16_softcap_sm90_cu_f3e6f9ee_35146ignoreE)
_ZN77_INTERNAL_3413cc4c_41_flash_fwd_hdim64_256_fp16_softcap_sm90_cu_f3e6f9ee_35144cuda3std3__479_GLOBAL__N__3413cc4c_41_flash_fwd_hdim64_256_fp16_softcap_sm90_cu_f3e6f9ee_35146ignoreE:
	.zero		1
	.type		_ZN77_INTERNAL_3413cc4c_41_flash_fwd_hdim64_256_fp16_softcap_sm90_cu_f3e6f9ee_35144cute7productE,@object
	.size		_ZN77_INTERNAL_3413cc4c_41_flash_fwd_hdim64_256_fp16_softcap_sm90_cu_f3e6f9ee_35144cute7productE,(_ZN77_INTERNAL_3413cc4c_41_flash_fwd_hdim64_256_fp16_softcap_sm90_cu_f3e6f9ee_35144cuda3std3__45__cpo3endE - _ZN77_INTERNAL_3413cc4c_41_flash_fwd_hdim64_256_fp16_softcap_sm90_cu_f3e6f9ee_35144cute7productE)
_ZN77_INTERNAL_3413cc4c_41_flash_fwd_hdim64_256_fp16_softcap_sm90_cu_f3e6f9ee_35144cute7productE:
	.zero		1
	.type		_ZN77_INTERNAL_3413cc4c_41_flash_fwd_hdim64_256_fp16_softcap_sm90_cu_f3e6f9ee_35144cuda3std3__45__cpo3endE,@object
	.size		_ZN77_INTERNAL_3413cc4c_41_flash_fwd_hdim64_256_fp16_softcap_sm90_cu_f3e6f9ee_35144cuda3std3__45__cpo3endE,(_ZN77_INTERNAL_3413cc4c_41_flash_fwd_hdim64_256_fp16_softcap_sm90_cu_f3e6f9ee_35144cuda3std3__419piecewise_constructE - _ZN77_INTERNAL_3413cc4c_41_flash_fwd_hdim64_256_fp16_softcap_sm90_cu_f3e6f9ee_35144cuda3std3__45__cpo3endE)
_ZN77_INTERNAL_3413cc4c_41_flash_fwd_hdim64_256_fp16_softcap_sm90_cu_f3e6f9ee_35144cuda3std3__45__cpo3endE:
	.zero		1
	.type		_ZN77_INTERNAL_3413cc4c_41_flash_fwd_hdim64_256_fp16_softcap_sm90_cu_f3e6f9ee_35144cuda3std3__419piecewise_constructE,@object
	.size		_ZN77_INTERNAL_3413cc4c_41_flash_fwd_hdim64_256_fp16_softcap_sm90_cu_f3e6f9ee_35144cuda3std3__419piecewise_constructE,(_ZN77_INTERNAL_3413cc4c_41_flash_fwd_hdim64_256_fp16_softcap_sm90_cu_f3e6f9ee_35144cuda3std3__45__cpo4cendE - _ZN77_INTERNAL_3413cc4c_41_flash_fwd_hdim64_256_fp16_softcap_sm90_cu_f3e6f9ee_35144cuda3std3__419piecewise_constructE)
_ZN77_INTERNAL_3413cc4c_41_flash_fwd_hdim64_256_fp16_softcap_sm90_cu_f3e6f9ee_35144cuda3std3__419piecewise_constructE:
	.zero		1
	.type		_ZN77_INTERNAL_3413cc4c_41_flash_fwd_hdim64_256_fp16_softcap_sm90_cu_f3e6f9ee_35144cuda3std3__45__cpo4cendE,@object
	.size		_ZN77_INTERNAL_3413cc4c_41_flash_fwd_hdim64_256_fp16_softcap_sm90_cu_f3e6f9ee_35144cuda3std3__45__cpo4cendE,(_ZN77_INTERNAL_3413cc4c_41_flash_fwd_hdim64_256_fp16_softcap_sm90_cu_f3e6f9ee_35144cuda3std6ranges3__45__cpo4swapE - _ZN77_INTERNAL_3413cc4c_41_flash_fwd_hdim64_256_fp16_softcap_sm90_cu_f3e6f9ee_35144cuda3std3__45__cpo4cendE)
_ZN77_INTERNAL_3413cc4c_41_flash_fwd_hdim64_256_fp16_softcap_sm90_cu_f3e6f9ee_35144cuda3std3__45__cpo4cendE:
	.zero		1
	.type		_ZN77_INTERNAL_3413cc4c_41_flash_fwd_hdim64_256_fp16_softcap_sm90_cu_f3e6f9ee_35144cuda3std6ranges3__45__cpo4swapE,@object
	.size		_ZN77_INTERNAL_3413cc4c_41_flash_fwd_hdim64_256_fp16_softcap_sm90_cu_f3e6f9ee_35144cuda3std6ranges3__45__cpo4swapE,(.L_7 - _ZN77_INTERNAL_3413cc4c_41_flash_fwd_hdim64_256_fp16_softcap_sm90_cu_f3e6f9ee_35144cuda3std6ranges3__45__cpo4swapE)
_ZN77_INTERNAL_3413cc4c_41_flash_fwd_hdim64_256_fp16_softcap_sm90_cu_f3e6f9ee_35144cuda3std6ranges3__45__cpo4swapE:
	.zero		1
.L_7:


//--------------------- .nv.constant0._ZN7cutlass13device_kernelIN5flash11enable_sm90INS1_16FlashAttnFwdSm90INS1_25CollectiveMainloopFwdSm90ILi2EN4cute5tupleIJNS5_1CILi1EEES8_S8_EEENS6_IJNS7_ILi128EEENS7_ILi96EEENS7_ILi64EEEEEELi256ENS_6half_tEfNS_4arch4Sm90ELb0ELb0ELb1ELb0ELb0ELb0ELb0ELb1ELb0ELb0ELb0ELb0EEENS1_21CollectiveEpilogueFwdINS6_IJSA_NS7_ILi256EEESB_EEES9_SE_SG_Li256ELb0ELb0ELb0ELb0EEENS1_29StaticPersistentTileSchedulerILb0EEEEEEEEEvNT_6ParamsE --------------------------
	.section	.nv.constant0._ZN7cutlass13device_kernelIN5flash11enable_sm90INS1_16FlashAttnFwdSm90INS1_25CollectiveMainloopFwdSm90ILi2EN4cute5tupleIJNS5_1CILi1EEES8_S8_EEENS6_IJNS7_ILi128EEENS7_ILi96EEENS7_ILi64EEEEEELi256ENS_6half_tEfNS_4arch4Sm90ELb0ELb0ELb1ELb0ELb0ELb0ELb0ELb1ELb0ELb0ELb0ELb0EEENS1_21CollectiveEpilogueFwdINS6_IJSA_NS7_ILi256EEESB_EEES9_SE_SG_Li256ELb0ELb0ELb0ELb0EEENS1_29StaticPersistentTileSchedulerILb0EEEEEEEEEvNT_6ParamsE,"a",@progbits
	.sectionflags	@""
	.align	4
.nv.constant0._ZN7cutlass13device_kernelIN5flash11enable_sm90INS1_16FlashAttnFwdSm90INS1_25CollectiveMainloopFwdSm90ILi2EN4cute5tupleIJNS5_1CILi1EEES8_S8_EEENS6_IJNS7_ILi128EEENS7_ILi96EEENS7_ILi64EEEEEELi256ENS_6half_tEfNS_4arch4Sm90ELb0ELb0ELb1ELb0ELb0ELb0ELb0ELb1ELb0ELb0ELb0ELb0EEENS1_21CollectiveEpilogueFwdINS6_IJSA_NS7_ILi256EEESB_EEES9_SE_SG_Li256ELb0ELb0ELb0ELb0EEENS1_29StaticPersistentTileSchedulerILb0EEEEEEEEEvNT_6ParamsE:
	.zero		3840


//--------------------- .nv.constant0._ZN7cutlass13device_kernelIN5flash11enable_sm90INS1_16FlashAttnFwdSm90INS1_25CollectiveMainloopFwdSm90ILi2EN4cute5tupleIJNS5_1CILi1EEES8_S8_EEENS6_IJNS7_ILi128EEENS7_ILi96EEENS7_ILi64EEEEEELi256ENS_6half_tEfNS_4arch4Sm90ELb0ELb0ELb1ELb0ELb0ELb0ELb1ELb1ELb0ELb0ELb0ELb0EEENS1_21CollectiveEpilogueFwdINS6_IJSA_NS7_ILi256EEESB_EEES9_SE_SG_Li256ELb0ELb0ELb0ELb0EEENS1_29StaticPersistentTileSchedulerILb0EEEEEEEEEvNT_6ParamsE --------------------------
	.section	.nv.constant0._ZN7cutlass13device_kernelIN5flash11enable_sm90INS1_16FlashAttnFwdSm90INS1_25CollectiveMainloopFwdSm90ILi2EN4cute5tupleIJNS5_1CILi1EEES8_S8_EEENS6_IJNS7_ILi128EEENS7_ILi96EEENS7_ILi64EEEEEELi256ENS_6half_tEfNS_4arch4Sm90ELb0ELb0ELb1ELb0ELb0ELb0ELb1ELb1ELb0ELb0ELb0ELb0EEENS1_21CollectiveEpilogueFwdINS6_IJSA_NS7_ILi256EEESB_EEES9_SE_SG_Li256ELb0ELb0ELb0ELb0EEENS1_29StaticPersistentTileSchedulerILb0EEEEEEEEEvNT_6ParamsE,"a",@progbits
	.sectionflags	@""
	.align	4
.nv.constant0._ZN7cutlass13device_kernelIN5flash11enable_sm90INS1_16FlashAttnFwdSm90INS1_25CollectiveMainloopFwdSm90ILi2EN4cute5tupleIJNS5_1CILi1EEES8_S8_EEENS6_IJNS7_ILi128EEENS7_ILi96EEENS7_ILi64EEEEEELi256ENS_6half_tEfNS_4arch4Sm90ELb0ELb0ELb1ELb0ELb0ELb0ELb1ELb1ELb0ELb0ELb0ELb0EEENS1_21CollectiveEpilogueFwdINS6_IJSA_NS7_ILi256EEESB_EEES9_SE_SG_Li256ELb0ELb0ELb0ELb0EEENS1_29StaticPersistentTileSchedulerILb0EEEEEEEEEvNT_6ParamsE:
	.zero		4096


//--------------------- .nv.constant0._ZN7cutlass13device_kernelIN5flash11enable_sm90INS1_16FlashAttnFwdSm90INS1_25CollectiveMainloopFwdSm90ILi2EN4cute5tupleIJNS5_1CILi1EEES8_S8_EEENS6_IJNS7_ILi128EEENS7_ILi96EEENS7_ILi64EEEEEELi256ENS_6half_tEfNS_4arch4Sm90ELb0ELb0ELb1ELb1ELb0ELb0ELb0ELb1ELb0ELb0ELb0ELb0EEENS1_21CollectiveEpilogueFwdINS6_IJSA_NS7_ILi256EEESB_EEES9_SE_SG_Li256ELb1ELb0ELb0ELb0EEENS1_36VarlenDynamicPersistentTileSchedulerILi128ELi96ELi256ELi32ELb0ELb0ELb1ELb0ELb1ELb1EEEEEEEEEvNT_6ParamsE --------------------------
	.section	.nv.constant0._ZN7cutlass13device_kernelIN5flash11enable_sm90INS1_16FlashAttnFwdSm90INS1_25CollectiveMainloopFwdSm90ILi2EN4cute5tupleIJNS5_1CILi1EEES8_S8_EEENS6_IJNS7_ILi128EEENS7_ILi96EEENS7_ILi64EEEEEELi256ENS_6half_tEfNS_4arch4Sm90ELb0ELb0ELb1ELb1ELb0ELb0ELb0ELb1ELb0ELb0ELb0ELb0EEENS1_21CollectiveEpilogueFwdINS6_IJSA_NS7_ILi256EEESB_EEES9_SE_SG_Li256ELb1ELb0ELb0ELb0EEENS1_36VarlenDynamicPersistentTileSchedulerILi128ELi96ELi256ELi32ELb0ELb0ELb1ELb0ELb1ELb1EEEEEEEEEvNT_6ParamsE,"a",@progbits
	.sectionflags	@""
	.align	4
.nv.constant0._ZN7cutlass13device_kernelIN5flash11enable_sm90INS1_16FlashAttnFwdSm90INS1_25CollectiveMainloopFwdSm90ILi2EN4cute5tupleIJNS5_1CILi1EEES8_S8_EEENS6_IJNS7_ILi128EEENS7_ILi96EEENS7_ILi64EEEEEELi256ENS_6half_tEfNS_4arch4Sm90ELb0ELb0ELb1ELb1ELb0ELb0ELb0ELb1ELb0ELb0ELb0ELb0EEENS1_21CollectiveEpilogueFwdINS6_IJSA_NS7_ILi256EEESB_EEES9_SE_SG_Li256ELb1ELb0ELb0ELb0EEENS1_36VarlenDynamicPersistentTileSchedulerILi128ELi96ELi256ELi32ELb0ELb0ELb1ELb0ELb1ELb1EEEEEEEEEvNT_6ParamsE:
	.zero		3456


//--------------------- .nv.constant0._ZN7cutlass13device_kernelIN5flash11enable_sm90INS1_16FlashAttnFwdSm90INS1_25CollectiveMainloopFwdSm90ILi2EN4cute5tupleIJNS5_1CILi1EEES8_S8_EEENS6_IJNS7_ILi128EEENS7_ILi96EEENS7_ILi64EEEEEELi256ENS_6half_tEfNS_4arch4Sm90ELb0ELb0ELb1ELb1ELb0ELb1ELb0ELb1ELb0ELb0ELb0ELb0EEENS1_21CollectiveEpilogueFwdINS6_IJSA_NS7_ILi256EEESB_EEES9_SE_SG_Li256ELb1ELb0ELb0ELb0EEENS1_36VarlenDynamicPersistentTileSchedulerILi128ELi96ELi256ELi32ELb0ELb0ELb1ELb0ELb1ELb1EEEEEEEEEvNT_6ParamsE --------------------------
	.section	.nv.constant0._ZN7cutlass13device_kernelIN5flash11enable_sm90INS1_16FlashAttnFwdSm90INS1_25CollectiveMainloopFwdSm90ILi2EN4cute5tupleIJNS5_1CILi1EEES8_S8_EEENS6_IJNS7_ILi128EEENS7_ILi96EEENS7_ILi64EEEEEELi256ENS_6half_tEfNS_4arch4Sm90ELb0ELb0ELb1ELb1ELb0ELb1ELb0ELb1ELb0ELb0ELb0ELb0EEENS1_21CollectiveEpilogueFwdINS6_IJSA_NS7_ILi256EEESB_EEES9_SE_SG_Li256ELb1ELb0ELb0ELb0EEENS1_36VarlenDynamicPersistentTileSchedulerILi128ELi96ELi256ELi32ELb0ELb0ELb1ELb0ELb1ELb1EEEEEEEEEvNT_6ParamsE,"a",@progbits
	.sectionflags	@""
	.align	4
.nv.constant0._ZN7cutlass13device_kernelIN5flash11enable_sm90INS1_16FlashAttnFwdSm90INS1_25CollectiveMainloopFwdSm90ILi2EN4cute5tupleIJNS5_1CILi1EEES8_S8_EEENS6_IJNS7_ILi128EEENS7_ILi96EEENS7_ILi64EEEEEELi256ENS_6half_tEfNS_4arch4Sm90ELb0ELb0ELb1ELb1ELb0ELb1ELb0ELb1ELb0ELb0ELb0ELb0EEENS1_21CollectiveEpilogueFwdINS6_IJSA_NS7_ILi256EEESB_EEES9_SE_SG_Li256ELb1ELb0ELb0ELb0EEENS1_36VarlenDynamicPersistentTileSchedulerILi128ELi96ELi256ELi32ELb0ELb0ELb1ELb0ELb1ELb1EEEEEEEEEvNT_6ParamsE:
	.zero		3456


//--------------------- .nv.constant0._ZN7cutlass13device_kernelIN5flash11enable_sm90INS1_16FlashAttnFwdSm90INS1_25CollectiveMainloopFwdSm90ILi2EN4cute5tupleIJNS5_1CILi1EEES8_S8_EEENS6_IJNS7_ILi128EEENS7_ILi96EEENS7_ILi64EEEEEELi256ENS_6half_tEfNS_4arch4Sm90ELb0ELb0ELb1ELb1ELb0ELb0ELb1ELb1ELb0ELb0ELb0ELb0EEENS1_21CollectiveEpilogueFwdINS6_IJSA_NS7_ILi256EEESB_EEES9_SE_SG_Li256ELb1ELb0ELb0ELb0EEENS1_36VarlenDynamicPersistentTileSchedulerILi128ELi96ELi256ELi32ELb0ELb0ELb1ELb0ELb1ELb1EEEEEEEEEvNT_6ParamsE --------------------------
	.section	.nv.constant0._ZN7cutlass13device_kernelIN5flash11enable_sm90INS1_16FlashAttnFwdSm90INS1_25CollectiveMainloopFwdSm90ILi2EN4cute5tupleIJNS5_1CILi1EEES8_S8_EEENS6_IJNS7_ILi128EEENS7_ILi96EEENS7_ILi64EEEEEELi256ENS_6half_tEfNS_4arch4Sm90ELb0ELb0ELb1ELb1ELb0ELb0ELb1ELb1ELb0ELb0ELb0ELb0EEENS1_21CollectiveEpilogueFwdINS6_IJSA_NS7_ILi256EEESB_EEES9_SE_SG_Li256ELb1ELb0ELb0ELb0EEENS1_36VarlenDynamicPersistentTileSchedulerILi128ELi96ELi256ELi32ELb0ELb0ELb1ELb0ELb1ELb1EEEEEEEEEvNT_6ParamsE,"a",@progbits
	.sectionflags	@""
	.align	4
.nv.constant0._ZN7cutlass13device_kernelIN5flash11enable_sm90INS1_16FlashAttnFwdSm90INS1_25CollectiveMainloopFwdSm90ILi2EN4cute5tupleIJNS5_1CILi1EEES8_S8_EEENS6_IJNS7_ILi128EEENS7_ILi96EEENS7_ILi64EEEEEELi256ENS_6half_tEfNS_4arch4Sm90ELb0ELb0ELb1ELb1ELb0ELb0ELb1ELb1ELb0ELb0ELb0ELb0EEENS1_21CollectiveEpilogueFwdINS6_IJSA_NS7_ILi256EEESB_EEES9_SE_SG_Li256ELb1ELb0ELb0ELb0EEENS1_36VarlenDynamicPersistentTileSchedulerILi128ELi96ELi256ELi32ELb0ELb0ELb1ELb0ELb1ELb1EEEEEEEEEvNT_6ParamsE:
	.zero		3712


//--------------------- .nv.constant0._ZN7cutlass13device_kernelIN5flash11enable_sm90INS1_16FlashAttnFwdSm90INS1_25CollectiveMainloopFwdSm90ILi2EN4cute5tupleIJNS5_1CILi1EEES8_S8_EEENS6_IJNS7_ILi128EEENS7_ILi96EEENS7_ILi64EEEEEELi256ENS_6half_tEfNS_4arch4Sm90ELb0ELb0ELb1ELb1ELb0ELb1ELb1ELb1ELb0ELb0ELb0ELb0EEENS1_21CollectiveEpilogueFwdINS6_IJSA_NS7_ILi256EEESB_EEES9_SE_SG_Li256ELb1ELb0ELb0ELb0EEENS1_36VarlenDynamicPersistentTileSchedulerILi128ELi96ELi256ELi32ELb0ELb0ELb1ELb0ELb1ELb1EEEEEEEEEvNT_6ParamsE --------------------------
	.section	.nv.constant0._ZN7cutlass13device_kernelIN5flash11enable_sm90INS1_16FlashAttnFwdSm90INS1_25CollectiveMainloopFwdSm90ILi2EN4cute5tupleIJNS5_1CILi1EEES8_S8_EEENS6_IJNS7_ILi128EEENS7_ILi96EEENS7_ILi64EEEEEELi256ENS_6half_tEfNS_4arch4Sm90ELb0ELb0ELb1ELb1ELb0ELb1ELb1ELb1ELb0ELb0ELb0ELb0EEENS1_21CollectiveEpilogueFwdINS6_IJSA_NS7_ILi256EEESB_EEES9_SE_SG_Li256ELb1ELb0ELb0ELb0EEENS1_36VarlenDynamicPersistentTileSchedulerILi128ELi96ELi256ELi32ELb0ELb0ELb1ELb0ELb1ELb1EEEEEEEEEvNT_6ParamsE,"a",@progbits
	.sectionflags	@""
	.align	4
.nv.constant0._ZN7cutlass13device_kernelIN5flash11enable_sm90INS1_16FlashAttnFwdSm90INS1_25CollectiveMainloopFwdSm90ILi2EN4cute5tupleIJNS5_1CILi1EEES8_S8_EEENS6_IJNS7_ILi128EEENS7_ILi96EEENS7_ILi64EEEEEELi256ENS_6half_tEfNS_4arch4Sm90ELb0ELb0ELb1ELb1ELb0ELb1ELb1ELb1ELb0ELb0ELb0ELb0EEENS1_21CollectiveEpilogueFwdINS6_IJSA_NS7_ILi256EEESB_EEES9_SE_SG_Li256ELb1ELb0ELb0ELb0EEENS1_36VarlenDynamicPersistentTileSchedulerILi128ELi96ELi256ELi32ELb0ELb0ELb1ELb0ELb1ELb1EEEEEEEEEvNT_6ParamsE:
	.zero		3712


//--------------------- .nv.constant0._ZN7cutlass13device_kernelIN5flash11enable_sm90INS1_16FlashAttnFwdSm90INS1_25CollectiveMainloopFwdSm90ILi2EN4cute5tupleIJNS5_1CILi1EEES8_S8_EEENS6_IJNS7_ILi128EEENS7_ILi96EEENS7_ILi64EEEEEELi256ENS_6half_tEfNS_4arch4Sm90ELb0ELb1ELb1ELb0ELb0ELb0ELb0ELb1ELb0ELb0ELb0ELb0EEENS1_21CollectiveEpilogueFwdINS6_IJSA_NS7_ILi256EEESB_EEES9_SE_SG_Li256ELb0ELb0ELb0ELb0EEENS1_30DynamicPersistentTileSchedulerILi256ELi32ELb0ELb0ELb1EEEEEEEEEvNT_6ParamsE --------------------------
	.section	.nv.constant0._ZN7cutlass13device_kernelIN5flash11enable_sm90INS1_16FlashAttnFwdSm90INS1_25CollectiveMainloopFwdSm90ILi2EN4cute5tupleIJNS5_1CILi1EEES8_S8_EEENS6_IJNS7_ILi128EEENS7_ILi96EEENS7_ILi64EEEEEELi256ENS_6half_tEfNS_4arch4Sm90ELb0ELb1ELb1ELb0ELb0ELb0ELb0ELb1ELb0ELb0ELb0ELb0EEENS1_21CollectiveEpilogueFwdINS6_IJSA_NS7_ILi256EEESB_EEES9_SE_SG_Li256ELb0ELb0ELb0ELb0EEENS1_30DynamicPersistentTileSchedulerILi256ELi32ELb0ELb0ELb1EEEEEEEEEvNT_6ParamsE,"a",@progbits
	.sectionflags	@""
	.align	4
.nv.constant0._ZN7cutlass13device_kernelIN5flash11enable_sm90INS1_16FlashAttnFwdSm90INS1_25CollectiveMainloopFwdSm90ILi2EN4cute5tupleIJNS5_1CILi1EEES8_S8_EEENS6_IJNS7_ILi128EEENS7_ILi96EEENS7_ILi64EEEEEELi256ENS_6half_tEfNS_4arch4Sm90ELb0ELb1ELb1ELb0ELb0ELb0ELb0ELb1ELb0ELb0ELb0ELb0EEENS1_21CollectiveEpilogueFwdINS6_IJSA_NS7_ILi256EEESB_EEES9_SE_SG_Li256ELb0ELb0ELb0ELb0EEENS1_30DynamicPersistentTileSchedulerILi256ELi32ELb0ELb0ELb1EEEEEEEEEvNT_6ParamsE:
	.zero		3840


//--------------------- .nv.constant0._ZN7cutlass13device_kernelIN5flash11enable_sm90INS1_16FlashAttnFwdSm90INS1_25CollectiveMainloopFwdSm90ILi2EN4cute5tupleIJNS5_1CILi1EEES8_S8_EEENS6_IJNS7_ILi128EEENS7_ILi96EEENS7_ILi64EEEEEELi256ENS_6half_tEfNS_4arch4Sm90ELb0ELb1ELb1ELb0ELb0ELb0ELb1ELb1ELb0ELb0ELb0ELb0EEENS1_21CollectiveEpilogueFwdINS6_IJSA_NS7_ILi256EEESB_EEES9_SE_SG_Li256ELb0ELb0ELb0ELb0EEENS1_30DynamicPersistentTileSchedulerILi256ELi32ELb0ELb0ELb1EEEEEEEEEvNT_6ParamsE --------------------------
	.section	.nv.constant0._ZN7cutlass13device_kernelIN5flash11enable_sm90INS1_16FlashAttnFwdSm90INS1_25CollectiveMainloopFwdSm90ILi2EN4cute5tupleIJNS5_1CILi1EEES8_S8_EEENS6_IJNS7_ILi128EEENS7_ILi96EEENS7_ILi64EEEEEELi256ENS_6half_tEfNS_4arch4Sm90ELb0ELb1ELb1ELb0ELb0ELb0ELb1ELb1ELb0ELb0ELb0ELb0EEENS1_21CollectiveEpilogueFwdINS6_IJSA_NS7_ILi256EEESB_EEES9_SE_SG_Li256ELb0ELb0ELb0ELb0EEENS1_30DynamicPersistentTileSchedulerILi256ELi32ELb0ELb0ELb1EEEEEEEEEvNT_6ParamsE,"a",@progbits
	.sectionflags	@""
	.align	4
.nv.constant0._ZN7cutlass13device_kernelIN5flash11enable_sm90INS1_16FlashAttnFwdSm90INS1_25CollectiveMainloopFwdSm90ILi2EN4cute5tupleIJNS5_1CILi1EEES8_S8_EEENS6_IJNS7_ILi128EEENS7_ILi96EEENS7_ILi64EEEEEELi256ENS_6half_tEfNS_4arch4Sm90ELb0ELb1ELb1ELb0ELb0ELb0ELb1ELb1ELb0ELb0ELb0ELb0EEENS1_21CollectiveEpilogueFwdINS6_IJSA_NS7_ILi256EEESB_EEES9_SE_SG_Li256ELb0ELb0ELb0ELb0EEENS1_30DynamicPersistentTileSchedulerILi256ELi32ELb0ELb0ELb1EEEEEEEEEvNT_6ParamsE:
	.zero		4096


//--------------------- .nv.constant0._ZN7cutlass13device_kernelIN5flash11enable_sm90INS1_16FlashAttnFwdSm90INS1_25CollectiveMainloopFwdSm90ILi2EN4cute5tupleIJNS5_1CILi1EEES8_S8_EEENS6_IJNS7_ILi128EEENS7_ILi96EEENS7_ILi64EEEEEELi256ENS_6half_tEfNS_4arch4Sm90ELb0ELb1ELb1ELb1ELb0ELb0ELb0ELb1ELb0ELb0ELb0ELb0EEENS1_21CollectiveEpilogueFwdINS6_IJSA_NS7_ILi256EEESB_EEES9_SE_SG_Li256ELb1ELb0ELb0ELb0EEENS1_36VarlenDynamicPersistentTileSchedulerILi128ELi96ELi256ELi32ELb0ELb0ELb1ELb1ELb0ELb1EEEEEEEEEvNT_6ParamsE --------------------------
	.section	.nv.constant0._ZN7cutlass13device_kernelIN5flash11enable_sm90INS1_16FlashAttnFwdSm90INS1_25CollectiveMainloopFwdSm90ILi2EN4cute5tupleIJNS5_1CILi1EEES8_S8_EEENS6_IJNS7_ILi128EEENS7_ILi96EEENS7_ILi64EEEEEELi256ENS_6half_tEfNS_4arch4Sm90ELb0ELb1ELb1ELb1ELb0ELb0ELb0ELb1ELb0ELb0ELb0ELb0EEENS1_21CollectiveEpilogueFwdINS6_IJSA_NS7_ILi256EEESB_EEES9_SE_SG_Li256ELb1ELb0ELb0ELb0EEENS1_36VarlenDynamicPersistentTileSchedulerILi128ELi96ELi256ELi32ELb0ELb0ELb1ELb1ELb0ELb1EEEEEEEEEvNT_6ParamsE,"a",@progbits
	.sectionflags	@""
	.align	4
.nv.constant0._ZN7cutlass13device_kernelIN5flash11enable_sm90INS1_16FlashAttnFwdSm90INS1_25CollectiveMainloopFwdSm90ILi2EN4cute5tupleIJNS5_1CILi1EEES8_S8_EEENS6_IJNS7_ILi128EEENS7_ILi96EEENS7_ILi64EEEEEELi256ENS_6half_tEfNS_4arch4Sm90ELb0ELb1ELb1ELb1ELb0ELb0ELb0ELb1ELb0ELb0ELb0ELb0EEENS1_21CollectiveEpilogueFwdINS6_IJSA_NS7_ILi256EEESB_EEES9_SE_SG_Li256ELb1ELb0ELb0ELb0EEENS1_36VarlenDynamicPersistentTileSchedulerILi128ELi96ELi256ELi32ELb0ELb0ELb1ELb1ELb0ELb1EEEEEEEEEvNT_6ParamsE:
	.zero		3456


//--------------------- .nv.constant0._ZN7cutlass13device_kernelIN5flash11enable_sm90INS1_16FlashAttnFwdSm90INS1_25CollectiveMainloopFwdSm90ILi2EN4cute5tupleIJNS5_1CILi1EEES8_S8_EEENS6_IJNS7_ILi128EEENS7_ILi96EEENS7_ILi64EEEEEELi256ENS_6half_tEfNS_4arch4Sm90ELb0ELb1ELb1ELb1ELb0ELb1ELb0ELb1ELb0ELb0ELb0ELb0EEENS1_21CollectiveEpilogueFwdINS6_IJSA_NS7_ILi256EEESB_EEES9_SE_SG_Li256ELb1ELb0ELb0ELb0EEENS1_36VarlenDynamicPersistentTileSchedulerILi128ELi96ELi256ELi32ELb0ELb0ELb1ELb1ELb0ELb1EEEEEEEEEvNT_6ParamsE --------------------------
	.section	.nv.constant0._ZN7cutlass13device_kernelIN5flash11enable_sm90INS1_16FlashAttnFwdSm90INS1_25CollectiveMainloopFwdSm90ILi2EN4cute5tupleIJNS5_1CILi1EEES8_S8_EEENS6_IJNS7_ILi128EEENS7_ILi96EEENS7_ILi64EEEEEELi256ENS_6half_tEfNS_4arch4Sm90ELb0ELb1ELb1ELb1ELb0ELb1ELb0ELb1ELb0ELb0ELb0ELb0EEENS1_21CollectiveEpilogueFwdINS6_IJSA_NS7_ILi256EEESB_EEES9_SE_SG_Li256ELb1ELb0ELb0ELb0EEENS1_36VarlenDynamicPersistentTileSchedulerILi128ELi96ELi256ELi32ELb0ELb0ELb1ELb1ELb0ELb1EEEEEEEEEvNT_6ParamsE,"a",@progbits
	.sectionflags	@""
	.align	4
.nv.constant0._ZN7cutlass13device_kernelIN5flash11enable_sm90INS1_16FlashAttnFwdSm90INS1_25CollectiveMainloopFwdSm90ILi2EN4cute5tupleIJNS5_1CILi1EEES8_S8_EEENS6_IJNS7_ILi128EEENS7_ILi96EEENS7_ILi64EEEEEELi256ENS_6half_tEfNS_4arch4Sm90ELb0ELb1ELb1ELb1ELb0ELb1ELb0ELb1ELb0ELb0ELb0ELb0EEENS1_21CollectiveEpilogueFwdINS6_IJSA_NS7_ILi256EEESB_EEES9_SE_SG_Li256ELb1ELb0ELb0ELb0EEENS1_36VarlenDynamicPersistentTileSchedulerILi128ELi96ELi256ELi32ELb0ELb0ELb1ELb1ELb0ELb1EEEEEEEEEvNT_6ParamsE:
	.zero		3456


//--------------------- .nv.constant0._ZN7cutlass13device_kernelIN5flash11enable_sm90INS1_16FlashAttnFwdSm90INS1_25CollectiveMainloopFwdSm90ILi2EN4cute5tupleIJNS5_1CILi1EEES8_S8_EEENS6_IJNS7_ILi128EEENS7_ILi96EEENS7_ILi64EEEEEELi256ENS_6half_tEfNS_4arch4Sm90ELb0ELb1ELb1ELb1ELb0ELb0ELb1ELb1ELb0ELb0ELb0ELb0EEENS1_21CollectiveEpilogueFwdINS6_IJSA_NS7_ILi256EEESB_EEES9_SE_SG_Li256ELb1ELb0ELb0ELb0EEENS1_36VarlenDynamicPersistentTileSchedulerILi128ELi96ELi256ELi32ELb0ELb0ELb1ELb1ELb0ELb1EEEEEEEEEvNT_6ParamsE --------------------------
	.section	.nv.constant0._ZN7cutlass13device_kernelIN5flash11enable_sm90INS1_16FlashAttnFwdSm90INS1_25CollectiveMainloopFwdSm90ILi2EN4cute5tupleIJNS5_1CILi1EEES8_S8_EEENS6_IJNS7_ILi128EEENS7_ILi96EEENS7_ILi64EEEEEELi256ENS_6half_tEfNS_4arch4Sm90ELb0ELb1ELb1ELb1ELb0ELb0ELb1ELb1ELb0ELb0ELb0ELb0EEENS1_21CollectiveEpilogueFwdINS6_IJSA_NS7_ILi256EEESB_EEES9_SE_SG_Li256ELb1ELb0ELb0ELb0EEENS1_36VarlenDynamicPersistentTileSchedulerILi128ELi96ELi256ELi32ELb0ELb0ELb1ELb1ELb0ELb1EEEEEEEEEvNT_6ParamsE,"a",@progbits
	.sectionflags	@""
	.align	4
.nv.constant0._ZN7cutlass13device_kernelIN5flash11enable_sm90INS1_16FlashAttnFwdSm90INS1_25CollectiveMainloopFwdSm90ILi2EN4cute5tupleIJNS5_1CILi1EEES8_S8_EEENS6_IJNS7_ILi128EEENS7_ILi96EEENS7_ILi64EEEEEELi256ENS_6half_tEfNS_4arch4Sm90ELb0ELb1ELb1ELb1ELb0ELb0ELb1ELb1ELb0ELb0ELb0ELb0EEENS1_21CollectiveEpilogueFwdINS6_IJSA_NS7_ILi256EEESB_EEES9_SE_SG_Li256ELb1ELb0ELb0ELb0EEENS1_36VarlenDynamicPersistentTileSchedulerILi128ELi96ELi256ELi32ELb0ELb0ELb1ELb1ELb0ELb1EEEEEEEEEvNT_6ParamsE:
	.zero		3712


//--------------------- .nv.constant0._ZN7cutlass13device_kernelIN5flash11enable_sm90INS1_16FlashAttnFwdSm90INS1_25CollectiveMainloopFwdSm90ILi2EN4cute5tupleIJNS5_1CILi1EEES8_S8_EEENS6_IJNS7_ILi128EEENS7_ILi96EEENS7_ILi64EEEEEELi256ENS_6half_tEfNS_4arch4Sm90ELb0ELb1ELb1ELb1ELb0ELb1ELb1ELb1ELb0ELb0ELb0ELb0EEENS1_21CollectiveEpilogueFwdINS6_IJSA_NS7_ILi256EEESB_EEES9_SE_SG_Li256ELb1ELb0ELb0ELb0EEENS1_36VarlenDynamicPersistentTileSchedulerILi128ELi96ELi256ELi32ELb0ELb0ELb1ELb1ELb0ELb1EEEEEEEEEvNT_6ParamsE --------------------------
	.section	.nv.constant0._ZN7cutlass13device_kernelIN5flash11enable_sm90INS1_16FlashAttnFwdSm90INS1_25CollectiveMainloopFwdSm90ILi2EN4cute5tupleIJNS5_1CILi1EEES8_S8_EEENS6_IJNS7_ILi128EEENS7_ILi96EEENS7_ILi64EEEEEELi256ENS_6half_tEfNS_4arch4Sm90ELb0ELb1ELb1ELb1ELb0ELb1ELb1ELb1ELb0ELb0ELb0ELb0EEENS1_21CollectiveEpilogueFwdINS6_IJSA_NS7_ILi256EEESB_EEES9_SE_SG_Li256ELb1ELb0ELb0ELb0EEENS1_36VarlenDynamicPersistentTileSchedulerILi128ELi96ELi256ELi32ELb0ELb0ELb1ELb1ELb0ELb1EEEEEEEEEvNT_6ParamsE,"a",@progbits
	.sectionflags	@""
	.align	4
.nv.constant0._ZN7cutlass13device_kernelIN5flash11enable_sm90INS1_16FlashAttnFwdSm90INS1_25CollectiveMainloopFwdSm90ILi2EN4cute5tupleIJNS5_1CILi1EEES8_S8_EEENS6_IJNS7_ILi128EEENS7_ILi96EEENS7_ILi64EEEEEELi256ENS_6half_tEfNS_4arch4Sm90ELb0ELb1ELb1ELb1ELb0ELb1ELb1ELb1ELb0ELb0ELb0ELb0EEENS1_21CollectiveEpilogueFwdINS6_IJSA_NS7_ILi256EEESB_EEES9_SE_SG_Li256ELb1ELb0ELb0ELb0EEENS1_36VarlenDynamicPersistentTileSchedulerILi128ELi96ELi256ELi32ELb0ELb0ELb1ELb1ELb0ELb1EEEEEEEEEvNT_6ParamsE:
	.zero		3712


//--------------------- .nv.constant0._ZN7cutlass13device_kernelIN5flash11enable_sm90INS1_16FlashAttnFwdSm90INS1_25CollectiveMainloopFwdSm90ILi2EN4cute5tupleIJNS5_1CILi1EEES8_S8_EEENS6_IJNS7_ILi128EEENS7_ILi96EEENS7_ILi64EEEEEELi256ENS_6half_tEfNS_4arch4Sm90ELb1ELb0ELb1ELb0ELb0ELb0ELb0ELb1ELb0ELb0ELb0ELb0EEENS1_21CollectiveEpilogueFwdINS6_IJSA_NS7_ILi256EEESB_EEES9_SE_SG_Li256ELb0ELb0ELb0ELb0EEENS1_30DynamicPersistentTileSchedulerILi256ELi32ELb0ELb0ELb1EEEEEEEEEvNT_6ParamsE --------------------------
	.section	.nv.constant0._ZN7cutlass13device_kernelIN5flash11enable_sm90INS1_16FlashAttnFwdSm90INS1_25CollectiveMainloopFwdSm90ILi2EN4cute5tupleIJNS5_1CILi1EEES8_S8_EEENS6_IJNS7_ILi128EEENS7_ILi96EEENS7_ILi64EEEEEELi256ENS_6half_tEfNS_4arch4Sm90ELb1ELb0ELb1ELb0ELb0ELb0ELb0ELb1ELb0ELb0ELb0ELb0EEENS1_21CollectiveEpilogueFwdINS6_IJSA_NS7_ILi256EEESB_EEES9_SE_SG_Li256ELb0ELb0ELb0ELb0EEENS1_30DynamicPersistentTileSchedulerILi256ELi32ELb0ELb0ELb1EEEEEEEEEvNT_6ParamsE,"a",@progbits
	.sectionflags	@""
	.align	4
.nv.constant0._ZN7cutlass13device_kernelIN5flash11enable_sm90INS1_16FlashAttnFwdSm90INS1_25CollectiveMainloopFwdSm90ILi2EN4cute5tupleIJNS5_1CILi1EEES8_S8_EEENS6_IJNS7_ILi128EEENS7_ILi96EEENS7_ILi64EEEEEELi256ENS_6half_tEfNS_4arch4Sm90ELb1ELb0ELb1ELb0ELb0ELb0ELb0ELb1ELb0ELb0ELb0ELb0EEENS1_21CollectiveEpilogueFwdINS6_IJSA_NS7_ILi256EEESB_EEES9_SE_SG_Li256ELb0ELb0ELb0ELb0EEENS1_30DynamicPersistentTileSchedulerILi256ELi32ELb0ELb0ELb1EEEEEEEEEvNT_6ParamsE:
	.zero		3840


//--------------------- .nv.constant0._ZN7cutlass13device_kernelIN5flash11enable_sm90INS1_16FlashAttnFwdSm90INS1_25CollectiveMainloopFwdSm90ILi2EN4cute5tupleIJNS5_1CILi1EEES8_S8_EEENS6_IJNS7_ILi128EEENS7_ILi96EEENS7_ILi64EEEEEELi256ENS_6half_tEfNS_4arch4Sm90ELb1ELb0ELb1ELb0ELb0ELb0ELb1ELb1ELb0ELb0ELb0ELb0EEENS1_21CollectiveEpilogueFwdINS6_IJSA_NS7_ILi256EEESB_EEES9_SE_SG_Li256ELb0ELb0ELb0ELb0EEENS1_30DynamicPersistentTileSchedulerILi256ELi32ELb0ELb0ELb1EEEEEEEEEvNT_6ParamsE --------------------------
	.section	.nv.constant0._ZN7cutlass13device_kernelIN5flash11enable_sm90INS1_16FlashAttnFwdSm90INS1_25CollectiveMainloopFwdSm90ILi2EN4cute5tupleIJNS5_1CILi1EEES8_S8_EEENS6_IJNS7_ILi128EEENS7_ILi96EEENS7_ILi64EEEEEELi256ENS_6half_tEfNS_4arch4Sm90ELb1ELb0ELb1ELb0ELb0ELb0ELb1ELb1ELb0ELb0ELb0ELb0EEENS1_21CollectiveEpilogueFwdINS6_IJSA_NS7_ILi256EEESB_EEES9_SE_SG_Li256ELb0ELb0ELb0ELb0EEENS1_30DynamicPersistentTileSchedulerILi256ELi32ELb0ELb0ELb1EEEEEEEEEvNT_6ParamsE,"a",@progbits
	.sectionflags	@""
	.align	4
.nv.constant0._ZN7cutlass13device_kernelIN5flash11enable_sm90INS1_16FlashAttnFwdSm90INS1_25CollectiveMainloopFwdSm90ILi2EN4cute5tupleIJNS5_1CILi1EEES8_S8_EEENS6_IJNS7_ILi128EEENS7_ILi96EEENS7_ILi64EEEEEELi256ENS_6half_tEfNS_4arch4Sm90ELb1ELb0ELb1ELb0ELb0ELb0ELb1ELb1ELb0ELb0ELb0ELb0EEENS1_21CollectiveEpilogueFwdINS6_IJSA_NS7_ILi256EEESB_EEES9_SE_SG_Li256ELb0ELb0ELb0ELb0EEENS1_30DynamicPersistentTileSchedulerILi256ELi32ELb0ELb0ELb1EEEEEEEEEvNT_6ParamsE:
	.zero		4096


//--------------------- .nv.constant0._ZN7cutlass13device_kernelIN5flash11enable_sm90INS1_16FlashAttnFwdSm90INS1_25CollectiveMainloopFwdSm90ILi2EN4cute5tupleIJNS5_1CILi1EEES8_S8_EEENS6_IJNS7_ILi128EEENS7_ILi96EEENS7_ILi64EEEEEELi256ENS_6half_tEfNS_4arch4Sm90ELb1ELb0ELb1ELb1ELb0ELb0ELb0ELb1ELb0ELb0ELb0ELb0EEENS1_21CollectiveEpilogueFwdINS6_IJSA_NS7_ILi256EEESB_EEES9_SE_SG_Li256ELb1ELb0ELb0ELb0EEENS1_36VarlenDynamicPersistentTileSchedulerILi128ELi96ELi256ELi32ELb0ELb0ELb1ELb1ELb1ELb1EEEEEEEEEvNT_6ParamsE --------------------------
	.section	.nv.constant0._ZN7cutlass13device_kernelIN5flash11enable_sm90INS1_16FlashAttnFwdSm90INS1_25CollectiveMainloopFwdSm90ILi2EN4cute5tupleIJNS5_1CILi1EEES8_S8_EEENS6_IJNS7_ILi128EEENS7_ILi96EEENS7_ILi64EEEEEELi256ENS_6half_tEfNS_4arch4Sm90ELb1ELb0ELb1ELb1ELb0ELb0ELb0ELb1ELb0ELb0ELb0ELb0EEENS1_21CollectiveEpilogueFwdINS6_IJSA_NS7_ILi256EEESB_EEES9_SE_SG_Li256ELb1ELb0ELb0ELb0EEENS1_36VarlenDynamicPersistentTileSchedulerILi128ELi96ELi256ELi32ELb0ELb0ELb1ELb1ELb1ELb1EEEEEEEEEvNT_6ParamsE,"a",@progbits
	.sectionflags	@""
	.align	4
.nv.constant0._ZN7cutlass13device_kernelIN5flash11enable_sm90INS1_16FlashAttnFwdSm90INS1_25CollectiveMainloopFwdSm90ILi2EN4cute5tupleIJNS5_1CILi1EEES8_S8_EEENS6_IJNS7_ILi128EEENS7_ILi96EEENS7_ILi64EEEEEELi256ENS_6half_tEfNS_4arch4Sm90ELb1ELb0ELb1ELb1ELb0ELb0ELb0ELb1ELb0ELb0ELb0ELb0EEENS1_21CollectiveEpilogueFwdINS6_IJSA_NS7_ILi256EEESB_EEES9_SE_SG_Li256ELb1ELb0ELb0ELb0EEENS1_36VarlenDynamicPersistentTileSchedulerILi128ELi96ELi256ELi32ELb0ELb0ELb1ELb1ELb1ELb1EEEEEEEEEvNT_6ParamsE:
	.zero		3456


//--------------------- .nv.constant0._ZN7cutlass13device_kernelIN5flash11enable_sm90INS1_16FlashAttnFwdSm90INS1_25CollectiveMainloopFwdSm90ILi2EN4cute5tupleIJNS5_1CILi1EEES8_S8_EEENS6_IJNS7_ILi128EEENS7_ILi96EEENS7_ILi64EEEEEELi256ENS_6half_tEfNS_4arch4Sm90ELb1ELb0ELb1ELb1ELb0ELb1ELb0ELb1ELb0ELb0ELb0ELb0EEENS1_21CollectiveEpilogueFwdINS6_IJSA_NS7_ILi256EEESB_EEES9_SE_SG_Li256ELb1ELb0ELb0ELb0EEENS1_36VarlenDynamicPersistentTileSchedulerILi128ELi96ELi256ELi32ELb0ELb0ELb1ELb1ELb1ELb1EEEEEEEEEvNT_6ParamsE --------------------------
	.section	.nv.constant0._ZN7cutlass13device_kernelIN5flash11enable_sm90INS1_16FlashAttnFwdSm90INS1_25CollectiveMainloopFwdSm90ILi2EN4cute5tupleIJNS5_1CILi1EEES8_S8_EEENS6_IJNS7_ILi128EEENS7_ILi96EEENS7_ILi64EEEEEELi256ENS_6half_tEfNS_4arch4Sm90ELb1ELb0ELb1ELb1ELb0ELb1ELb0ELb1ELb0ELb0ELb0ELb0EEENS1_21CollectiveEpilogueFwdINS6_IJSA_NS7_ILi256EEESB_EEES9_SE_SG_Li256ELb1ELb0ELb0ELb0EEENS1_36VarlenDynamicPersistentTileSchedulerILi128ELi96ELi256ELi32ELb0ELb0ELb1ELb1ELb1ELb1EEEEEEEEEvNT_6ParamsE,"a",@progbits
	.sectionflags	@""
	.align	4
.nv.constant0._ZN7cutlass13device_kernelIN5flash11enable_sm90INS1_16FlashAttnFwdSm90INS1_25CollectiveMainloopFwdSm90ILi2EN4cute5tupleIJNS5_1CILi1EEES8_S8_EEENS6_IJNS7_ILi128EEENS7_ILi96EEENS7_ILi64EEEEEELi256ENS_6half_tEfNS_4arch4Sm90ELb1ELb0ELb1ELb1ELb0ELb1ELb0ELb1ELb0ELb0ELb0ELb0EEENS1_21CollectiveEpilogueFwdINS6_IJSA_NS7_ILi256EEESB_EEES9_SE_SG_Li256ELb1ELb0ELb0ELb0EEENS1_36VarlenDynamicPersistentTileSchedulerILi128ELi96ELi256ELi32ELb0ELb0ELb1ELb1ELb1ELb1EEEEEEEEEvNT_6ParamsE:
	.zero		3456


//--------------------- .nv.constant0._ZN7cutlass13device_kernelIN5flash11enable_sm90INS1_16FlashAttnFwdSm90INS1_25CollectiveMainloopFwdSm90ILi2EN4cute5tupleIJNS5_1CILi1EEES8_S8_EEENS6_IJNS7_ILi128EEENS7_ILi96EEENS7_ILi64EEEEEELi256ENS_6half_tEfNS_4arch4Sm90ELb1ELb0ELb1ELb1ELb0ELb0ELb1ELb1ELb0ELb0ELb0ELb0EEENS1_21CollectiveEpilogueFwdINS6_IJSA_NS7_ILi256EEESB_EEES9_SE_SG_Li256ELb1ELb0ELb0ELb0EEENS1_36VarlenDynamicPersistentTileSchedulerILi128ELi96ELi256ELi32ELb0ELb0ELb1ELb1ELb1ELb1EEEEEEEEEvNT_6ParamsE --------------------------
	.section	.nv.constant0._ZN7cutlass13device_kernelIN5flash11enable_sm90INS1_16FlashAttnFwdSm90INS1_25CollectiveMainloopFwdSm90ILi2EN4cute5tupleIJNS5_1CILi1EEES8_S8_EEENS6_IJNS7_ILi128EEENS7_ILi96EEENS7_ILi64EEEEEELi256ENS_6half_tEfNS_4arch4Sm90ELb1ELb0ELb1ELb1ELb0ELb0ELb1ELb1ELb0ELb0ELb0ELb0EEENS1_21CollectiveEpilogueFwdINS6_IJSA_NS7_ILi256EEESB_EEES9_SE_SG_Li256ELb1ELb0ELb0ELb0EEENS1_36VarlenDynamicPersistentTileSchedulerILi128ELi96ELi256ELi32ELb0ELb0ELb1ELb1ELb1ELb1EEEEEEEEEvNT_6ParamsE,"a",@progbits
	.sectionflags	@""
	.align	4
.nv.constant0._ZN7cutlass13device_kernelIN5flash11enable_sm90INS1_16FlashAttnFwdSm90INS1_25CollectiveMainloopFwdSm90ILi2EN4cute5tupleIJNS5_1CILi1EEES8_S8_EEENS6_IJNS7_ILi128EEENS7_ILi96EEENS7_ILi64EEEEEELi256ENS_6half_tEfNS_4arch4Sm90ELb1ELb0ELb1ELb1ELb0ELb0ELb1ELb1ELb0ELb0ELb0ELb0EEENS1_21CollectiveEpilogueFwdINS6_IJSA_NS7_ILi256EEESB_EEES9_SE_SG_Li256ELb1ELb0ELb0ELb0EEENS1_36VarlenDynamicPersistentTileSchedulerILi128ELi96ELi256ELi32ELb0ELb0ELb1ELb1ELb1ELb1EEEEEEEEEvNT_6ParamsE:
	.zero		3712


//--------------------- .nv.constant0._ZN7cutlass13device_kernelIN5flash11enable_sm90INS1_16FlashAttnFwdSm90INS1_25CollectiveMainloopFwdSm90ILi2EN4cute5tupleIJNS5_1CILi1EEES8_S8_EEENS6_IJNS7_ILi128EEENS7_ILi96EEENS7_ILi64EEEEEELi256ENS_6half_tEfNS_4arch4Sm90ELb1ELb0ELb1ELb1ELb0ELb1ELb1ELb1ELb0ELb0ELb0ELb0EEENS1_21CollectiveEpilogueFwdINS6_IJSA_NS7_ILi256EEESB_EEES9_SE_SG_Li256ELb1ELb0ELb0ELb0EEENS1_36VarlenDynamicPersistentTileSchedulerILi128ELi96ELi256ELi32ELb0ELb0ELb1ELb1ELb1ELb1EEEEEEEEEvNT_6ParamsE --------------------------
	.section	.nv.constant0._ZN7cutlass13device_kernelIN5flash11enable_sm90INS1_16FlashAttnFwdSm90INS1_25CollectiveMainloopFwdSm90ILi2EN4cute5tupleIJNS5_1CILi1EEES8_S8_EEENS6_IJNS7_ILi128EEENS7_ILi96EEENS7_ILi64EEEEEELi256ENS_6half_tEfNS_4arch4Sm90ELb1ELb0ELb1ELb1ELb0ELb1ELb1ELb1ELb0ELb0ELb0ELb0EEENS1_21CollectiveEpilogueFwdINS6_IJSA_NS7_ILi256EEESB_EEES9_SE_SG_Li256ELb1ELb0ELb0ELb0EEENS1_36VarlenDynamicPersistentTileSchedulerILi128ELi96ELi256ELi32ELb0ELb0ELb1ELb1ELb1ELb1EEEEEEEEEvNT_6ParamsE,"a",@progbits
	.sectionflags	@""
	.align	4
.nv.constant0._ZN7cutlass13device_kernelIN5flash11enable_sm90INS1_16FlashAttnFwdSm90INS1_25CollectiveMainloopFwdSm90ILi2EN4cute5tupleIJNS5_1CILi1EEES8_S8_EEENS6_IJNS7_ILi128EEENS7_ILi96EEENS7_ILi64EEEEEELi256ENS_6half_tEfNS_4arch4Sm90ELb1ELb0ELb1ELb1ELb0ELb1ELb1ELb1ELb0ELb0ELb0ELb0EEENS1_21CollectiveEpilogueFwdINS6_IJSA_NS7_ILi256EEESB_EEES9_SE_SG_Li256ELb1ELb0ELb0ELb0EEENS1_36VarlenDynamicPersistentTileSchedulerILi128ELi96ELi256ELi32ELb0ELb0ELb1ELb1ELb1ELb1EEEEEEEEEvNT_6ParamsE:
	.zero		3712


//--------------------- SYMBOLS --------------------------

	.type		.nv.reservedSmem.offset0,@object
	.size		.nv.reservedSmem.offset0,0x4
